//
// Generated by NVIDIA NVVM Compiler
//
// Compiler Build ID: CL-36424714
// Cuda compilation tools, release 13.0, V13.0.88
// Based on NVVM 20.0.0
//

.version 9.0
.target sm_100
.address_size 64

	// .globl	match_patterns_optimized
// pattern_cache has been demoted
.extern .shared .align 64 .b8 shared_patterns[];

.visible .entry match_patterns_optimized(
	.param .u64 .ptr .align 1 match_patterns_optimized_param_0,
	.param .u64 .ptr .align 1 match_patterns_optimized_param_1,
	.param .u64 .ptr .align 1 match_patterns_optimized_param_2,
	.param .u32 match_patterns_optimized_param_3,
	.param .u32 match_patterns_optimized_param_4
)
{
	.reg .pred 	%p<122>;
	.reg .b32 	%r<242>;
	.reg .b64 	%rd<13>;
	// demoted variable
	.shared .align 64 .b8 pattern_cache[2048];
	ld.param.u64 	%rd4, [match_patterns_optimized_param_0];
	ld.param.u64 	%rd5, [match_patterns_optimized_param_1];
	ld.param.u64 	%rd6, [match_patterns_optimized_param_2];
	ld.param.u32 	%r56, [match_patterns_optimized_param_3];
	ld.param.u32 	%r57, [match_patterns_optimized_param_4];
	mov.u32 	%r1, %tid.x;
	setp.gt.u32 	%p1, %r1, 31;
	setp.ge.u32 	%p2, %r1, %r56;
	or.pred  	%p3, %p1, %p2;
	@%p3 bra 	$L__BB0_2;
	cvta.to.global.u64 	%rd7, %rd4;
	shl.b32 	%r58, %r1, 6;
	mov.u32 	%r59, pattern_cache;
	add.s32 	%r60, %r59, %r58;
	cvt.u64.u32 	%rd8, %r58;
	add.s64 	%rd9, %rd7, %rd8;
	ld.global.nc.v8.u32 	{%r61, %r62, %r63, %r64, %r65, %r66, %r67, %r68}, [%rd9];
	ld.global.nc.v8.u32 	{%r69, %r70, %r71, %r72, %r73, %r74, %r75, %r76}, [%rd9+32];
	st.shared.v4.u32 	[%r60], {%r61, %r62, %r63, %r64};
	st.shared.v4.u32 	[%r60+16], {%r65, %r66, %r67, %r68};
	st.shared.v4.u32 	[%r60+32], {%r69, %r70, %r71, %r72};
	st.shared.v4.u32 	[%r60+48], {%r73, %r74, %r75, %r76};
$L__BB0_2:
	bar.sync 	0;
	mov.u32 	%r77, %ntid.x;
	mov.u32 	%r78, %ctaid.x;
	mad.lo.s32 	%r79, %r78, %r77, %r1;
	shl.b32 	%r221, %r79, 2;
	add.s32 	%r80, %r221, 4;
	min.u32 	%r3, %r80, %r57;
	setp.ge.u32 	%p4, %r221, %r3;
	@%p4 bra 	$L__BB0_54;
	setp.eq.s32 	%p5, %r56, 0;
	@%p5 bra 	$L__BB0_48;
	min.u32 	%r81, %r56, 32;
	and.b32  	%r4, %r81, 7;
	and.b32  	%r5, %r81, 56;
	cvta.to.global.u64 	%rd1, %rd6;
	cvta.to.global.u64 	%rd2, %rd5;
$L__BB0_5:
	setp.lt.u32 	%p6, %r56, 8;
	mul.wide.u32 	%rd10, %r221, 64;
	add.s64 	%rd3, %rd2, %rd10;
	ld.global.nc.u32 	%r16, [%rd3];
	mov.b32 	%r233, 0;
	mov.u32 	%r224, %r233;
	@%p6 bra 	$L__BB0_24;
	mov.b32 	%r222, 0;
	mov.u32 	%r224, %r222;
$L__BB0_7:
	.pragma "nounroll";
	shl.b32 	%r85, %r222, 6;
	mov.u32 	%r86, pattern_cache;
	add.s32 	%r19, %r86, %r85;
	ld.shared.u32 	%r87, [%r19];
	setp.ne.s32 	%p7, %r87, %r16;
	@%p7 bra 	$L__BB0_9;
	ld.shared.u32 	%r88, [%r19+4];
	setp.eq.s32 	%p8, %r88, 0;
	ld.global.nc.u32 	%r89, [%rd3+4];
	setp.eq.s32 	%p9, %r88, %r89;
	or.pred  	%p10, %p8, %p9;
	ld.shared.u32 	%r90, [%r19+8];
	ld.global.nc.u32 	%r91, [%rd3+8];
	setp.eq.s32 	%p11, %r90, %r91;
	and.pred  	%p12, %p10, %p11;
	selp.u32 	%r92, 1, 0, %p12;
	shl.b32 	%r93, %r92, %r222;
	or.b32  	%r224, %r93, %r224;
$L__BB0_9:
	ld.shared.u32 	%r94, [%r19+64];
	setp.ne.s32 	%p13, %r94, %r16;
	@%p13 bra 	$L__BB0_11;
	add.s32 	%r95, %r222, 1;
	ld.shared.u32 	%r96, [%r19+68];
	setp.eq.s32 	%p14, %r96, 0;
	ld.global.nc.u32 	%r97, [%rd3+4];
	setp.eq.s32 	%p15, %r96, %r97;
	or.pred  	%p16, %p14, %p15;
	ld.shared.u32 	%r98, [%r19+72];
	ld.global.nc.u32 	%r99, [%rd3+8];
	setp.eq.s32 	%p17, %r98, %r99;
	and.pred  	%p18, %p16, %p17;
	selp.u32 	%r100, 1, 0, %p18;
	shl.b32 	%r101, %r100, %r95;
	or.b32  	%r224, %r101, %r224;
$L__BB0_11:
	ld.shared.u32 	%r102, [%r19+128];
	setp.ne.s32 	%p19, %r102, %r16;
	@%p19 bra 	$L__BB0_13;
	add.s32 	%r103, %r222, 2;
	ld.shared.u32 	%r104, [%r19+132];
	setp.eq.s32 	%p20, %r104, 0;
	ld.global.nc.u32 	%r105, [%rd3+4];
	setp.eq.s32 	%p21, %r104, %r105;
	or.pred  	%p22, %p20, %p21;
	ld.shared.u32 	%r106, [%r19+136];
	ld.global.nc.u32 	%r107, [%rd3+8];
	setp.eq.s32 	%p23, %r106, %r107;
	and.pred  	%p24, %p22, %p23;
	selp.u32 	%r108, 1, 0, %p24;
	shl.b32 	%r109, %r108, %r103;
	or.b32  	%r224, %r109, %r224;
$L__BB0_13:
	ld.shared.u32 	%r110, [%r19+192];
	setp.ne.s32 	%p25, %r110, %r16;
	@%p25 bra 	$L__BB0_15;
	add.s32 	%r111, %r222, 3;
	ld.shared.u32 	%r112, [%r19+196];
	setp.eq.s32 	%p26, %r112, 0;
	ld.global.nc.u32 	%r113, [%rd3+4];
	setp.eq.s32 	%p27, %r112, %r113;
	or.pred  	%p28, %p26, %p27;
	ld.shared.u32 	%r114, [%r19+200];
	ld.global.nc.u32 	%r115, [%rd3+8];
	setp.eq.s32 	%p29, %r114, %r115;
	and.pred  	%p30, %p28, %p29;
	selp.u32 	%r116, 1, 0, %p30;
	shl.b32 	%r117, %r116, %r111;
	or.b32  	%r224, %r117, %r224;
$L__BB0_15:
	ld.shared.u32 	%r118, [%r19+256];
	setp.ne.s32 	%p31, %r118, %r16;
	@%p31 bra 	$L__BB0_17;
	add.s32 	%r119, %r222, 4;
	ld.shared.u32 	%r120, [%r19+260];
	setp.eq.s32 	%p32, %r120, 0;
	ld.global.nc.u32 	%r121, [%rd3+4];
	setp.eq.s32 	%p33, %r120, %r121;
	or.pred  	%p34, %p32, %p33;
	ld.shared.u32 	%r122, [%r19+264];
	ld.global.nc.u32 	%r123, [%rd3+8];
	setp.eq.s32 	%p35, %r122, %r123;
	and.pred  	%p36, %p34, %p35;
	selp.u32 	%r124, 1, 0, %p36;
	shl.b32 	%r125, %r124, %r119;
	or.b32  	%r224, %r125, %r224;
$L__BB0_17:
	ld.shared.u32 	%r126, [%r19+320];
	setp.ne.s32 	%p37, %r126, %r16;
	@%p37 bra 	$L__BB0_19;
	add.s32 	%r127, %r222, 5;
	ld.shared.u32 	%r128, [%r19+324];
	setp.eq.s32 	%p38, %r128, 0;
	ld.global.nc.u32 	%r129, [%rd3+4];
	setp.eq.s32 	%p39, %r128, %r129;
	or.pred  	%p40, %p38, %p39;
	ld.shared.u32 	%r130, [%r19+328];
	ld.global.nc.u32 	%r131, [%rd3+8];
	setp.eq.s32 	%p41, %r130, %r131;
	and.pred  	%p42, %p40, %p41;
	selp.u32 	%r132, 1, 0, %p42;
	shl.b32 	%r133, %r132, %r127;
	or.b32  	%r224, %r133, %r224;
$L__BB0_19:
	ld.shared.u32 	%r134, [%r19+384];
	setp.ne.s32 	%p43, %r134, %r16;
	@%p43 bra 	$L__BB0_21;
	add.s32 	%r135, %r222, 6;
	ld.shared.u32 	%r136, [%r19+388];
	setp.eq.s32 	%p44, %r136, 0;
	ld.global.nc.u32 	%r137, [%rd3+4];
	setp.eq.s32 	%p45, %r136, %r137;
	or.pred  	%p46, %p44, %p45;
	ld.shared.u32 	%r138, [%r19+392];
	ld.global.nc.u32 	%r139, [%rd3+8];
	setp.eq.s32 	%p47, %r138, %r139;
	and.pred  	%p48, %p46, %p47;
	selp.u32 	%r140, 1, 0, %p48;
	shl.b32 	%r141, %r140, %r135;
	or.b32  	%r224, %r141, %r224;
$L__BB0_21:
	ld.shared.u32 	%r142, [%r19+448];
	setp.ne.s32 	%p49, %r142, %r16;
	@%p49 bra 	$L__BB0_23;
	add.s32 	%r143, %r222, 7;
	ld.shared.u32 	%r144, [%r19+452];
	setp.eq.s32 	%p50, %r144, 0;
	ld.global.nc.u32 	%r145, [%rd3+4];
	setp.eq.s32 	%p51, %r144, %r145;
	or.pred  	%p52, %p50, %p51;
	ld.shared.u32 	%r146, [%r19+456];
	ld.global.nc.u32 	%r147, [%rd3+8];
	setp.eq.s32 	%p53, %r146, %r147;
	and.pred  	%p54, %p52, %p53;
	selp.u32 	%r148, 1, 0, %p54;
	shl.b32 	%r149, %r148, %r143;
	or.b32  	%r224, %r149, %r224;
$L__BB0_23:
	add.s32 	%r222, %r222, 8;
	setp.ne.s32 	%p55, %r222, %r5;
	mov.u32 	%r233, %r5;
	@%p55 bra 	$L__BB0_7;
$L__BB0_24:
	setp.eq.s32 	%p56, %r4, 0;
	@%p56 bra 	$L__BB0_45;
	shl.b32 	%r150, %r233, 6;
	mov.u32 	%r151, pattern_cache;
	add.s32 	%r40, %r151, %r150;
	ld.shared.u32 	%r152, [%r40];
	setp.ne.s32 	%p57, %r152, %r16;
	@%p57 bra 	$L__BB0_27;
	ld.shared.u32 	%r153, [%r40+4];
	setp.eq.s32 	%p58, %r153, 0;
	ld.global.nc.u32 	%r154, [%rd3+4];
	setp.eq.s32 	%p59, %r153, %r154;
	or.pred  	%p60, %p58, %p59;
	ld.shared.u32 	%r155, [%r40+8];
	ld.global.nc.u32 	%r156, [%rd3+8];
	setp.eq.s32 	%p61, %r155, %r156;
	and.pred  	%p62, %p60, %p61;
	selp.u32 	%r157, 1, 0, %p62;
	shl.b32 	%r158, %r157, %r233;
	or.b32  	%r224, %r158, %r224;
$L__BB0_27:
	setp.eq.s32 	%p63, %r4, 1;
	@%p63 bra 	$L__BB0_45;
	ld.shared.u32 	%r159, [%r40+64];
	setp.ne.s32 	%p64, %r159, %r16;
	@%p64 bra 	$L__BB0_30;
	ld.shared.u32 	%r160, [%r40+68];
	setp.eq.s32 	%p65, %r160, 0;
	ld.global.nc.u32 	%r161, [%rd3+4];
	setp.eq.s32 	%p66, %r160, %r161;
	or.pred  	%p67, %p65, %p66;
	ld.shared.u32 	%r162, [%r40+72];
	ld.global.nc.u32 	%r163, [%rd3+8];
	setp.eq.s32 	%p68, %r162, %r163;
	and.pred  	%p69, %p67, %p68;
	selp.u32 	%r164, 1, 0, %p69;
	add.s32 	%r165, %r233, 1;
	shl.b32 	%r166, %r164, %r165;
	or.b32  	%r224, %r166, %r224;
$L__BB0_30:
	setp.eq.s32 	%p70, %r4, 2;
	@%p70 bra 	$L__BB0_45;
	ld.shared.u32 	%r167, [%r40+128];
	setp.ne.s32 	%p71, %r167, %r16;
	@%p71 bra 	$L__BB0_33;
	ld.shared.u32 	%r168, [%r40+132];
	setp.eq.s32 	%p72, %r168, 0;
	ld.global.nc.u32 	%r169, [%rd3+4];
	setp.eq.s32 	%p73, %r168, %r169;
	or.pred  	%p74, %p72, %p73;
	ld.shared.u32 	%r170, [%r40+136];
	ld.global.nc.u32 	%r171, [%rd3+8];
	setp.eq.s32 	%p75, %r170, %r171;
	and.pred  	%p76, %p74, %p75;
	selp.u32 	%r172, 1, 0, %p76;
	add.s32 	%r173, %r233, 2;
	shl.b32 	%r174, %r172, %r173;
	or.b32  	%r224, %r174, %r224;
$L__BB0_33:
	setp.eq.s32 	%p77, %r4, 3;
	@%p77 bra 	$L__BB0_45;
	ld.shared.u32 	%r175, [%r40+192];
	setp.ne.s32 	%p78, %r175, %r16;
	@%p78 bra 	$L__BB0_36;
	ld.shared.u32 	%r176, [%r40+196];
	setp.eq.s32 	%p79, %r176, 0;
	ld.global.nc.u32 	%r177, [%rd3+4];
	setp.eq.s32 	%p80, %r176, %r177;
	or.pred  	%p81, %p79, %p80;
	ld.shared.u32 	%r178, [%r40+200];
	ld.global.nc.u32 	%r179, [%rd3+8];
	setp.eq.s32 	%p82, %r178, %r179;
	and.pred  	%p83, %p81, %p82;
	selp.u32 	%r180, 1, 0, %p83;
	add.s32 	%r181, %r233, 3;
	shl.b32 	%r182, %r180, %r181;
	or.b32  	%r224, %r182, %r224;
$L__BB0_36:
	setp.eq.s32 	%p84, %r4, 4;
	@%p84 bra 	$L__BB0_45;
	ld.shared.u32 	%r183, [%r40+256];
	setp.ne.s32 	%p85, %r183, %r16;
	@%p85 bra 	$L__BB0_39;
	ld.shared.u32 	%r184, [%r40+260];
	setp.eq.s32 	%p86, %r184, 0;
	ld.global.nc.u32 	%r185, [%rd3+4];
	setp.eq.s32 	%p87, %r184, %r185;
	or.pred  	%p88, %p86, %p87;
	ld.shared.u32 	%r186, [%r40+264];
	ld.global.nc.u32 	%r187, [%rd3+8];
	setp.eq.s32 	%p89, %r186, %r187;
	and.pred  	%p90, %p88, %p89;
	selp.u32 	%r188, 1, 0, %p90;
	add.s32 	%r189, %r233, 4;
	shl.b32 	%r190, %r188, %r189;
	or.b32  	%r224, %r190, %r224;
$L__BB0_39:
	setp.eq.s32 	%p91, %r4, 5;
	@%p91 bra 	$L__BB0_45;
	ld.shared.u32 	%r191, [%r40+320];
	setp.ne.s32 	%p92, %r191, %r16;
	@%p92 bra 	$L__BB0_42;
	ld.shared.u32 	%r192, [%r40+324];
	setp.eq.s32 	%p93, %r192, 0;
	ld.global.nc.u32 	%r193, [%rd3+4];
	setp.eq.s32 	%p94, %r192, %r193;
	or.pred  	%p95, %p93, %p94;
	ld.shared.u32 	%r194, [%r40+328];
	ld.global.nc.u32 	%r195, [%rd3+8];
	setp.eq.s32 	%p96, %r194, %r195;
	and.pred  	%p97, %p95, %p96;
	selp.u32 	%r196, 1, 0, %p97;
	add.s32 	%r197, %r233, 5;
	shl.b32 	%r198, %r196, %r197;
	or.b32  	%r224, %r198, %r224;
$L__BB0_42:
	setp.eq.s32 	%p98, %r4, 6;
	@%p98 bra 	$L__BB0_45;
	ld.shared.u32 	%r199, [%r40+384];
	setp.ne.s32 	%p99, %r199, %r16;
	@%p99 bra 	$L__BB0_45;
	ld.shared.u32 	%r200, [%r40+388];
	setp.eq.s32 	%p100, %r200, 0;
	ld.global.nc.u32 	%r201, [%rd3+4];
	setp.eq.s32 	%p101, %r200, %r201;
	or.pred  	%p102, %p100, %p101;
	ld.shared.u32 	%r202, [%r40+392];
	ld.global.nc.u32 	%r203, [%rd3+8];
	setp.eq.s32 	%p103, %r202, %r203;
	and.pred  	%p104, %p102, %p103;
	selp.u32 	%r204, 1, 0, %p104;
	add.s32 	%r205, %r233, 6;
	shl.b32 	%r206, %r204, %r205;
	or.b32  	%r224, %r206, %r224;
$L__BB0_45:
	setp.eq.s32 	%p105, %r224, 0;
	setp.ne.s32 	%p106, %r224, 0;
	mov.b32 	%r207, -1;
	vote.sync.ballot.b32 	%r208, %p106, %r207;
	setp.eq.s32 	%p108, %r208, 0;
	or.pred  	%p109, %p108, %p105;
	@%p109 bra 	$L__BB0_47;
	shl.b32 	%r209, %r221, 1;
	mul.wide.u32 	%rd11, %r209, 4;
	add.s64 	%rd12, %rd1, %rd11;
	st.global.u32 	[%rd12], %r221;
	st.global.u32 	[%rd12+4], %r224;
$L__BB0_47:
	add.s32 	%r221, %r221, 1;
	setp.ne.s32 	%p110, %r221, %r3;
	@%p110 bra 	$L__BB0_5;
	bra.uni 	$L__BB0_54;
$L__BB0_48:
	and.b32  	%r6, %r3, 3;
	setp.eq.s32 	%p111, %r6, 0;
	mov.u32 	%r219, %r221;
	@%p111 bra 	$L__BB0_51;
	neg.s32 	%r218, %r6;
	add.s32 	%r219, %r221, %r6;
$L__BB0_50:
	.pragma "nounroll";
	mov.pred 	%p112, 0;
	mov.b32 	%r210, -1;
	vote.sync.ballot.b32 	%r211, %p112, %r210;
	add.s32 	%r218, %r218, 1;
	setp.ne.s32 	%p114, %r218, 0;
	@%p114 bra 	$L__BB0_50;
$L__BB0_51:
	sub.s32 	%r212, %r221, %r3;
	setp.gt.u32 	%p115, %r212, -4;
	@%p115 bra 	$L__BB0_54;
	sub.s32 	%r220, %r219, %r3;
$L__BB0_53:
	mov.pred 	%p116, 0;
	mov.b32 	%r213, -1;
	vote.sync.ballot.b32 	%r214, %p116, %r213;
	vote.sync.ballot.b32 	%r215, %p116, %r213;
	vote.sync.ballot.b32 	%r216, %p116, %r213;
	vote.sync.ballot.b32 	%r217, %p116, %r213;
	add.s32 	%r220, %r220, 4;
	setp.eq.s32 	%p121, %r220, 0;
	@%p121 bra 	$L__BB0_54;
	bra.uni 	$L__BB0_53;
$L__BB0_54:
	ret;

}
	// .globl	match_patterns_batch
.visible .entry match_patterns_batch(
	.param .u64 .ptr .align 1 match_patterns_batch_param_0,
	.param .u64 .ptr .align 1 match_patterns_batch_param_1,
	.param .u64 .ptr .align 1 match_patterns_batch_param_2,
	.param .u32 match_patterns_batch_param_3,
	.param .u32 match_patterns_batch_param_4,
	.param .u32 match_patterns_batch_param_5
)
{
	.reg .pred 	%p<120>;
	.reg .b32 	%r<214>;
	.reg .b64 	%rd<15>;

	ld.param.u64 	%rd5, [match_patterns_batch_param_0];
	ld.param.u64 	%rd6, [match_patterns_batch_param_1];
	ld.param.u64 	%rd7, [match_patterns_batch_param_2];
	ld.param.u32 	%r40, [match_patterns_batch_param_3];
	ld.param.u32 	%r41, [match_patterns_batch_param_4];
	ld.param.u32 	%r42, [match_patterns_batch_param_5];
	mov.u32 	%r1, %ntid.x;
	mov.u32 	%r2, %tid.x;
	mov.u32 	%r3, %ctaid.y;
	setp.ge.u32 	%p1, %r2, %r42;
	@%p1 bra 	$L__BB1_5;
	mul.lo.s32 	%r43, %r3, %r42;
	shl.b32 	%r44, %r43, 6;
	cvt.u64.u32 	%rd1, %r44;
	cvta.to.global.u64 	%rd2, %rd5;
	mov.u32 	%r199, %r2;
$L__BB1_2:
	setp.ge.u32 	%p2, %r199, %r40;
	@%p2 bra 	$L__BB1_4;
	shl.b32 	%r45, %r199, 6;
	mov.u32 	%r46, shared_patterns;
	add.s32 	%r47, %r46, %r45;
	mul.wide.u32 	%rd8, %r199, 64;
	add.s64 	%rd9, %rd8, %rd1;
	add.s64 	%rd10, %rd2, %rd9;
	ld.global.nc.v8.u32 	{%r48, %r49, %r50, %r51, %r52, %r53, %r54, %r55}, [%rd10];
	ld.global.nc.v8.u32 	{%r56, %r57, %r58, %r59, %r60, %r61, %r62, %r63}, [%rd10+32];
	st.shared.v4.u32 	[%r47], {%r48, %r49, %r50, %r51};
	st.shared.v4.u32 	[%r47+16], {%r52, %r53, %r54, %r55};
	st.shared.v4.u32 	[%r47+32], {%r56, %r57, %r58, %r59};
	st.shared.v4.u32 	[%r47+48], {%r60, %r61, %r62, %r63};
$L__BB1_4:
	add.s32 	%r199, %r199, %r1;
	setp.lt.u32 	%p3, %r199, %r42;
	@%p3 bra 	$L__BB1_2;
$L__BB1_5:
	bar.sync 	0;
	mov.u32 	%r64, %ctaid.x;
	mad.lo.s32 	%r65, %r64, %r1, %r2;
	shl.b32 	%r200, %r65, 2;
	add.s32 	%r66, %r200, 4;
	min.u32 	%r7, %r66, %r41;
	setp.ge.u32 	%p4, %r200, %r7;
	@%p4 bra 	$L__BB1_22;
	setp.eq.s32 	%p5, %r42, 0;
	mul.lo.s32 	%r67, %r3, %r41;
	shl.b32 	%r8, %r67, 1;
	@%p5 bra 	$L__BB1_22;
	and.b32  	%r9, %r42, 7;
	add.s32 	%r10, %r9, -1;
	and.b32  	%r11, %r42, 3;
	and.b32  	%r12, %r42, -8;
	and.b32  	%r13, %r42, 1;
	cvta.to.global.u64 	%rd3, %rd7;
	cvta.to.global.u64 	%rd4, %rd6;
$L__BB1_8:
	setp.lt.u32 	%p6, %r42, 8;
	mul.wide.u32 	%rd11, %r200, 64;
	add.s64 	%rd12, %rd4, %rd11;
	ld.global.nc.v4.u32 	{%r15, %r16, %r17, %r70}, [%rd12];
	mov.b32 	%r208, 0;
	mov.u32 	%r213, %r208;
	@%p6 bra 	$L__BB1_11;
	mov.u32 	%r73, shared_patterns;
	add.s32 	%r201, %r73, 256;
	mov.b32 	%r202, 0;
	mov.u32 	%r213, %r202;
$L__BB1_10:
	.pragma "nounroll";
	.pragma "used_bytes_mask 4095";
	ld.shared.v4.u32 	{%r74, %r75, %r76, %r77}, [%r201+-256];
	setp.eq.s32 	%p7, %r74, %r15;
	setp.eq.s32 	%p8, %r75, 0;
	setp.eq.s32 	%p9, %r75, %r16;
	or.pred  	%p10, %p8, %p9;
	setp.eq.s32 	%p11, %r76, %r17;
	and.pred  	%p12, %p7, %p10;
	and.pred  	%p13, %p12, %p11;
	selp.u32 	%r78, 1, 0, %p13;
	shl.b32 	%r79, %r78, %r202;
	or.b32  	%r80, %r79, %r213;
	.pragma "used_bytes_mask 4095";
	ld.shared.v4.u32 	{%r81, %r82, %r83, %r84}, [%r201+-192];
	setp.eq.s32 	%p14, %r81, %r15;
	setp.eq.s32 	%p15, %r82, 0;
	setp.eq.s32 	%p16, %r82, %r16;
	or.pred  	%p17, %p15, %p16;
	setp.eq.s32 	%p18, %r83, %r17;
	and.pred  	%p19, %p14, %p17;
	and.pred  	%p20, %p19, %p18;
	selp.u32 	%r85, 1, 0, %p20;
	add.s32 	%r86, %r202, 1;
	shl.b32 	%r87, %r85, %r86;
	or.b32  	%r88, %r87, %r80;
	.pragma "used_bytes_mask 4095";
	ld.shared.v4.u32 	{%r89, %r90, %r91, %r92}, [%r201+-128];
	setp.eq.s32 	%p21, %r89, %r15;
	setp.eq.s32 	%p22, %r90, 0;
	setp.eq.s32 	%p23, %r90, %r16;
	or.pred  	%p24, %p22, %p23;
	setp.eq.s32 	%p25, %r91, %r17;
	and.pred  	%p26, %p21, %p24;
	and.pred  	%p27, %p26, %p25;
	selp.u32 	%r93, 1, 0, %p27;
	add.s32 	%r94, %r202, 2;
	shl.b32 	%r95, %r93, %r94;
	or.b32  	%r96, %r95, %r88;
	.pragma "used_bytes_mask 4095";
	ld.shared.v4.u32 	{%r97, %r98, %r99, %r100}, [%r201+-64];
	setp.eq.s32 	%p28, %r97, %r15;
	setp.eq.s32 	%p29, %r98, 0;
	setp.eq.s32 	%p30, %r98, %r16;
	or.pred  	%p31, %p29, %p30;
	setp.eq.s32 	%p32, %r99, %r17;
	and.pred  	%p33, %p28, %p31;
	and.pred  	%p34, %p33, %p32;
	selp.u32 	%r101, 1, 0, %p34;
	add.s32 	%r102, %r202, 3;
	shl.b32 	%r103, %r101, %r102;
	or.b32  	%r104, %r103, %r96;
	.pragma "used_bytes_mask 4095";
	ld.shared.v4.u32 	{%r105, %r106, %r107, %r108}, [%r201];
	setp.eq.s32 	%p35, %r105, %r15;
	setp.eq.s32 	%p36, %r106, 0;
	setp.eq.s32 	%p37, %r106, %r16;
	or.pred  	%p38, %p36, %p37;
	setp.eq.s32 	%p39, %r107, %r17;
	and.pred  	%p40, %p35, %p38;
	and.pred  	%p41, %p40, %p39;
	selp.u32 	%r109, 1, 0, %p41;
	add.s32 	%r110, %r202, 4;
	shl.b32 	%r111, %r109, %r110;
	or.b32  	%r112, %r111, %r104;
	.pragma "used_bytes_mask 4095";
	ld.shared.v4.u32 	{%r113, %r114, %r115, %r116}, [%r201+64];
	setp.eq.s32 	%p42, %r113, %r15;
	setp.eq.s32 	%p43, %r114, 0;
	setp.eq.s32 	%p44, %r114, %r16;
	or.pred  	%p45, %p43, %p44;
	setp.eq.s32 	%p46, %r115, %r17;
	and.pred  	%p47, %p42, %p45;
	and.pred  	%p48, %p47, %p46;
	selp.u32 	%r117, 1, 0, %p48;
	add.s32 	%r118, %r202, 5;
	shl.b32 	%r119, %r117, %r118;
	or.b32  	%r120, %r119, %r112;
	.pragma "used_bytes_mask 4095";
	ld.shared.v4.u32 	{%r121, %r122, %r123, %r124}, [%r201+128];
	setp.eq.s32 	%p49, %r121, %r15;
	setp.eq.s32 	%p50, %r122, 0;
	setp.eq.s32 	%p51, %r122, %r16;
	or.pred  	%p52, %p50, %p51;
	setp.eq.s32 	%p53, %r123, %r17;
	and.pred  	%p54, %p49, %p52;
	and.pred  	%p55, %p54, %p53;
	selp.u32 	%r125, 1, 0, %p55;
	add.s32 	%r126, %r202, 6;
	shl.b32 	%r127, %r125, %r126;
	or.b32  	%r128, %r127, %r120;
	.pragma "used_bytes_mask 4095";
	ld.shared.v4.u32 	{%r129, %r130, %r131, %r132}, [%r201+192];
	setp.eq.s32 	%p56, %r129, %r15;
	setp.eq.s32 	%p57, %r130, 0;
	setp.eq.s32 	%p58, %r130, %r16;
	or.pred  	%p59, %p57, %p58;
	setp.eq.s32 	%p60, %r131, %r17;
	and.pred  	%p61, %p56, %p59;
	and.pred  	%p62, %p61, %p60;
	selp.u32 	%r133, 1, 0, %p62;
	add.s32 	%r134, %r202, 7;
	shl.b32 	%r135, %r133, %r134;
	or.b32  	%r213, %r135, %r128;
	add.s32 	%r201, %r201, 512;
	add.s32 	%r202, %r202, 8;
	setp.ne.s32 	%p63, %r202, %r12;
	mov.u32 	%r208, %r12;
	@%p63 bra 	$L__BB1_10;
$L__BB1_11:
	setp.eq.s32 	%p64, %r9, 0;
	@%p64 bra 	$L__BB1_19;
	setp.lt.u32 	%p65, %r10, 3;
	@%p65 bra 	$L__BB1_14;
	shl.b32 	%r137, %r208, 6;
	mov.u32 	%r138, shared_patterns;
	add.s32 	%r139, %r138, %r137;
	.pragma "used_bytes_mask 4095";
	ld.shared.v4.u32 	{%r140, %r141, %r142, %r143}, [%r139];
	setp.eq.s32 	%p66, %r140, %r15;
	setp.eq.s32 	%p67, %r141, 0;
	setp.eq.s32 	%p68, %r141, %r16;
	or.pred  	%p69, %p67, %p68;
	setp.eq.s32 	%p70, %r142, %r17;
	and.pred  	%p71, %p66, %p69;
	and.pred  	%p72, %p71, %p70;
	selp.u32 	%r144, 1, 0, %p72;
	shl.b32 	%r145, %r144, %r208;
	add.s32 	%r146, %r208, 1;
	.pragma "used_bytes_mask 4095";
	ld.shared.v4.u32 	{%r147, %r148, %r149, %r150}, [%r139+64];
	setp.eq.s32 	%p73, %r147, %r15;
	setp.eq.s32 	%p74, %r148, 0;
	setp.eq.s32 	%p75, %r148, %r16;
	or.pred  	%p76, %p74, %p75;
	setp.eq.s32 	%p77, %r149, %r17;
	and.pred  	%p78, %p73, %p76;
	and.pred  	%p79, %p78, %p77;
	selp.u32 	%r151, 1, 0, %p79;
	shl.b32 	%r152, %r151, %r146;
	or.b32  	%r153, %r145, %r152;
	add.s32 	%r154, %r208, 2;
	.pragma "used_bytes_mask 4095";
	ld.shared.v4.u32 	{%r155, %r156, %r157, %r158}, [%r139+128];
	setp.eq.s32 	%p80, %r155, %r15;
	setp.eq.s32 	%p81, %r156, 0;
	setp.eq.s32 	%p82, %r156, %r16;
	or.pred  	%p83, %p81, %p82;
	setp.eq.s32 	%p84, %r157, %r17;
	and.pred  	%p85, %p80, %p83;
	and.pred  	%p86, %p85, %p84;
	selp.u32 	%r159, 1, 0, %p86;
	shl.b32 	%r160, %r159, %r154;
	or.b32  	%r161, %r153, %r160;
	add.s32 	%r162, %r208, 3;
	.pragma "used_bytes_mask 4095";
	ld.shared.v4.u32 	{%r163, %r164, %r165, %r166}, [%r139+192];
	setp.eq.s32 	%p87, %r163, %r15;
	setp.eq.s32 	%p88, %r164, 0;
	setp.eq.s32 	%p89, %r164, %r16;
	or.pred  	%p90, %p88, %p89;
	setp.eq.s32 	%p91, %r165, %r17;
	and.pred  	%p92, %p87, %p90;
	and.pred  	%p93, %p92, %p91;
	selp.u32 	%r167, 1, 0, %p93;
	shl.b32 	%r168, %r167, %r162;
	or.b32  	%r169, %r161, %r168;
	or.b32  	%r213, %r169, %r213;
	add.s32 	%r208, %r208, 4;
$L__BB1_14:
	setp.eq.s32 	%p94, %r11, 0;
	@%p94 bra 	$L__BB1_19;
	setp.eq.s32 	%p95, %r11, 1;
	@%p95 bra 	$L__BB1_17;
	shl.b32 	%r171, %r208, 6;
	mov.u32 	%r172, shared_patterns;
	add.s32 	%r173, %r172, %r171;
	.pragma "used_bytes_mask 4095";
	ld.shared.v4.u32 	{%r174, %r175, %r176, %r177}, [%r173];
	setp.eq.s32 	%p96, %r174, %r15;
	setp.eq.s32 	%p97, %r175, 0;
	setp.eq.s32 	%p98, %r175, %r16;
	or.pred  	%p99, %p97, %p98;
	setp.eq.s32 	%p100, %r176, %r17;
	and.pred  	%p101, %p96, %p99;
	and.pred  	%p102, %p101, %p100;
	selp.u32 	%r178, 1, 0, %p102;
	shl.b32 	%r179, %r178, %r208;
	add.s32 	%r180, %r208, 1;
	.pragma "used_bytes_mask 4095";
	ld.shared.v4.u32 	{%r181, %r182, %r183, %r184}, [%r173+64];
	setp.eq.s32 	%p103, %r181, %r15;
	setp.eq.s32 	%p104, %r182, 0;
	setp.eq.s32 	%p105, %r182, %r16;
	or.pred  	%p106, %p104, %p105;
	setp.eq.s32 	%p107, %r183, %r17;
	and.pred  	%p108, %p103, %p106;
	and.pred  	%p109, %p108, %p107;
	selp.u32 	%r185, 1, 0, %p109;
	shl.b32 	%r186, %r185, %r180;
	or.b32  	%r187, %r179, %r186;
	or.b32  	%r213, %r187, %r213;
	add.s32 	%r208, %r208, 2;
$L__BB1_17:
	setp.eq.s32 	%p110, %r13, 0;
	@%p110 bra 	$L__BB1_19;
	shl.b32 	%r188, %r208, 6;
	mov.u32 	%r189, shared_patterns;
	add.s32 	%r190, %r189, %r188;
	.pragma "used_bytes_mask 4095";
	ld.shared.v4.u32 	{%r191, %r192, %r193, %r194}, [%r190];
	setp.eq.s32 	%p111, %r191, %r15;
	setp.eq.s32 	%p112, %r192, 0;
	setp.eq.s32 	%p113, %r192, %r16;
	or.pred  	%p114, %p112, %p113;
	setp.eq.s32 	%p115, %r193, %r17;
	and.pred  	%p116, %p111, %p114;
	and.pred  	%p117, %p116, %p115;
	selp.u32 	%r195, 1, 0, %p117;
	shl.b32 	%r196, %r195, %r208;
	or.b32  	%r213, %r196, %r213;
$L__BB1_19:
	setp.eq.s32 	%p118, %r213, 0;
	@%p118 bra 	$L__BB1_21;
	shl.b32 	%r197, %r200, 1;
	add.s32 	%r198, %r197, %r8;
	mul.wide.u32 	%rd13, %r198, 4;
	add.s64 	%rd14, %rd3, %rd13;
	st.global.u32 	[%rd14], %r200;
	st.global.u32 	[%rd14+4], %r213;
$L__BB1_21:
	add.s32 	%r200, %r200, 1;
	setp.ne.s32 	%p119, %r200, %r7;
	@%p119 bra 	$L__BB1_8;
$L__BB1_22:
	ret;

}
	// .globl	match_patterns_recursive
.visible .entry match_patterns_recursive(
	.param .u64 .ptr .align 1 match_patterns_recursive_param_0,
	.param .u64 .ptr .align 1 match_patterns_recursive_param_1,
	.param .u64 .ptr .align 1 match_patterns_recursive_param_2,
	.param .u32 match_patterns_recursive_param_3,
	.param .u32 match_patterns_recursive_param_4
)
{


	ret;

}


// ===== COMPILED SASS (sm_100) =====

	.target	sm_100

	.elftype	@"ET_EXEC"


//--------------------- .note.nv.tkinfo           --------------------------
	.section	.note.nv.tkinfo,"",@"SHT_NOTE"
	.sectionflags	@"SHF_NOTE_NV_TKINFO"
	.tkinfo
        /*0018*/ 	.word	0x00000002
        /*0030*/ 	.string	""
        /*0030*/ 	.string	"ptxas"
        /*0030*/ 	.string	"Cuda compilation tools, release 13.0, V13.0.88"
        /*0030*/ 	.string	"Build cuda_13.0.r13.0/compiler.36424714_0"
        /*0030*/ 	.string	"-arch sm_100 -m 64 "



//--------------------- .note.nv.cuinfo           --------------------------
	.section	.note.nv.cuinfo,"",@"SHT_NOTE"
	.sectionflags	@"SHF_NOTE_NV_CUINFO"
        /*0018*/ 	.short	0x0002
        /*001a*/ 	.short	0x0064
        /*001c*/ 	.short	0x0082
	.zero		2


//--------------------- .nv.info                  --------------------------
	.section	.nv.info,"",@"SHT_CUDA_INFO"
	.align	4


	//----- nvinfo : EIATTR_REGCOUNT
	.align		4
        /*0000*/ 	.byte	0x04, 0x2f
        /*0002*/ 	.short	(.L_1 - .L_0)
	.align		4
.L_0:
        /*0004*/ 	.word	index@(match_patterns_optimized)
        /*0008*/ 	.word	0x00000024


	//----- nvinfo : EIATTR_FRAME_SIZE
	.align		4
.L_1:
        /*000c*/ 	.byte	0x04, 0x11
        /*000e*/ 	.short	(.L_3 - .L_2)
	.align		4
.L_2:
        /*0010*/ 	.word	index@(match_patterns_optimized)
        /*0014*/ 	.word	0x00000000


	//----- nvinfo : EIATTR_REGCOUNT
	.align		4
.L_3:
        /*0018*/ 	.byte	0x04, 0x2f
        /*001a*/ 	.short	(.L_5 - .L_4)
	.align		4
.L_4:
        /*001c*/ 	.word	index@(match_patterns_batch)
        /*0020*/ 	.word	0x00000024


	//----- nvinfo : EIATTR_FRAME_SIZE
	.align		4
.L_5:
        /*0024*/ 	.byte	0x04, 0x11
        /*0026*/ 	.short	(.L_7 - .L_6)
	.align		4
.L_6:
        /*0028*/ 	.word	index@(match_patterns_batch)
        /*002c*/ 	.word	0x00000000


	//----- nvinfo : EIATTR_REGCOUNT
	.align		4
.L_7:
        /*0030*/ 	.byte	0x04, 0x2f
        /*0032*/ 	.short	(.L_9 - .L_8)
	.align		4
.L_8:
        /*0034*/ 	.word	index@(match_patterns_recursive)
        /*0038*/ 	.word	0x00000004


	//----- nvinfo : EIATTR_FRAME_SIZE
	.align		4
.L_9:
        /*003c*/ 	.byte	0x04, 0x11
        /*003e*/ 	.short	(.L_11 - .L_10)
	.align		4
.L_10:
        /*0040*/ 	.word	index@(match_patterns_recursive)
        /*0044*/ 	.word	0x00000000


	//----- nvinfo : EIATTR_MIN_STACK_SIZE
	.align		4
.L_11:
        /*0048*/ 	.byte	0x04, 0x12
        /*004a*/ 	.short	(.L_13 - .L_12)
	.align		4
.L_12:
        /*004c*/ 	.word	index@(match_patterns_recursive)
        /*0050*/ 	.word	0x00000000


	//----- nvinfo : EIATTR_MIN_STACK_SIZE
	.align		4
.L_13:
        /*0054*/ 	.byte	0x04, 0x12
        /*0056*/ 	.short	(.L_15 - .L_14)
	.align		4
.L_14:
        /*0058*/ 	.word	index@(match_patterns_batch)
        /*005c*/ 	.word	0x00000000


	//----- nvinfo : EIATTR_MIN_STACK_SIZE
	.align		4
.L_15:
        /*0060*/ 	.byte	0x04, 0x12
        /*0062*/ 	.short	(.L_17 - .L_16)
	.align		4
.L_16:
        /*0064*/ 	.word	index@(match_patterns_optimized)
        /*0068*/ 	.word	0x00000000
.L_17:


//--------------------- .nv.compat                --------------------------
	.section	.nv.compat,"",@"SHT_CUDA_COMPAT_INFO"
	.align	4
        /*0000*/ 	.byte	0x02, 0x09, 0x00, 0x00, 0x02, 0x02, 0x01, 0x00, 0x02, 0x05, 0x05, 0x00, 0x03, 0x07, 0x01, 0x01
        /*0010*/ 	.byte	0x02, 0x03, 0x00, 0x00, 0x02, 0x06, 0x01, 0x00, 0x04, 0x0b, 0x08, 0x00, 0x09, 0x00, 0x00, 0x00
        /*0020*/ 	.byte	0x00, 0x00, 0x00, 0x00


//--------------------- .nv.info.match_patterns_recursive --------------------------
	.section	.nv.info.match_patterns_recursive,"",@"SHT_CUDA_INFO"
	.sectionflags	@""
	.align	4


	//----- nvinfo : EIATTR_CUDA_API_VERSION
	.align		4
        /*0000*/ 	.byte	0x04, 0x37
        /*0002*/ 	.short	(.L_19 - .L_18)
.L_18:
        /*0004*/ 	.word	0x00000082


	//----- nvinfo : EIATTR_KPARAM_INFO
	.align		4
.L_19:
        /*0008*/ 	.byte	0x04, 0x17
        /*000a*/ 	.short	(.L_21 - .L_20)
.L_20:
        /*000c*/ 	.word	0x00000000
        /*0010*/ 	.short	0x0004
        /*0012*/ 	.short	0x001c
        /*0014*/ 	.byte	0x00, 0xf0, 0x11, 0x00


	//----- nvinfo : EIATTR_KPARAM_INFO
	.align		4
.L_21:
        /*0018*/ 	.byte	0x04, 0x17
        /*001a*/ 	.short	(.L_23 - .L_22)
.L_22:
        /*001c*/ 	.word	0x00000000
        /*0020*/ 	.short	0x0003
        /*0022*/ 	.short	0x0018
        /*0024*/ 	.byte	0x00, 0xf0, 0x11, 0x00


	//----- nvinfo : EIATTR_KPARAM_INFO
	.align		4
.L_23:
        /*0028*/ 	.byte	0x04, 0x17
        /*002a*/ 	.short	(.L_25 - .L_24)
.L_24:
        /*002c*/ 	.word	0x00000000
        /*0030*/ 	.short	0x0002
        /*0032*/ 	.short	0x0010
        /*0034*/ 	.byte	0x00, 0xf5, 0x21, 0x00


	//----- nvinfo : EIATTR_KPARAM_INFO
	.align		4
.L_25:
        /*0038*/ 	.byte	0x04, 0x17
        /*003a*/ 	.short	(.L_27 - .L_26)
.L_26:
        /*003c*/ 	.word	0x00000000
        /*0040*/ 	.short	0x0001
        /*0042*/ 	.short	0x0008
        /*0044*/ 	.byte	0x00, 0xf5, 0x21, 0x00


	//----- nvinfo : EIATTR_KPARAM_INFO
	.align		4
.L_27:
        /*0048*/ 	.byte	0x04, 0x17
        /*004a*/ 	.short	(.L_29 - .L_28)
.L_28:
        /*004c*/ 	.word	0x00000000
        /*0050*/ 	.short	0x0000
        /*0052*/ 	.short	0x0000
        /*0054*/ 	.byte	0x00, 0xf5, 0x21, 0x00


	//----- nvinfo : EIATTR_SPARSE_MMA_MASK
	.align		4
.L_29:
        /*0058*/ 	.byte	0x03, 0x50
        /*005a*/ 	.short	0x0000


	//----- nvinfo : EIATTR_MAXREG_COUNT
	.align		4
        /*005c*/ 	.byte	0x03, 0x1b
        /*005e*/ 	.short	0x00ff


	//----- nvinfo : EIATTR_MERCURY_ISA_VERSION
	.align		4
        /*0060*/ 	.byte	0x03, 0x5f
        /*0062*/ 	.short	0x0101


	//----- nvinfo : EIATTR_VRC_CTA_INIT_COUNT
	.align		4
        /*0064*/ 	.byte	0x02, 0x4a
	.zero		1
	.zero		1


	//----- nvinfo : EIATTR_EXIT_INSTR_OFFSETS
	.align		4
        /*0068*/ 	.byte	0x04, 0x1c
        /*006a*/ 	.short	(.L_31 - .L_30)


	//   ....[0]....
.L_30:
        /*006c*/ 	.word	0x00000010


	//----- nvinfo : EIATTR_CBANK_PARAM_SIZE
	.align		4
.L_31:
        /*0070*/ 	.byte	0x03, 0x19
        /*0072*/ 	.short	0x0020


	//----- nvinfo : EIATTR_PARAM_CBANK
	.align		4
        /*0074*/ 	.byte	0x04, 0x0a
        /*0076*/ 	.short	(.L_33 - .L_32)
	.align		4
.L_32:
        /*0078*/ 	.word	index@(.nv.constant0.match_patterns_recursive)
        /*007c*/ 	.short	0x0380
        /*007e*/ 	.short	0x0020


	//----- nvinfo : EIATTR_SW_WAR
	.align		4
.L_33:
        /*0080*/ 	.byte	0x04, 0x36
        /*0082*/ 	.short	(.L_35 - .L_34)
.L_34:
        /*0084*/ 	.word	0x00000008
.L_35:


//--------------------- .nv.info.match_patterns_batch --------------------------
	.section	.nv.info.match_patterns_batch,"",@"SHT_CUDA_INFO"
	.sectionflags	@""
	.align	4


	//----- nvinfo : EIATTR_CUDA_API_VERSION
	.align		4
        /*0000*/ 	.byte	0x04, 0x37
        /*0002*/ 	.short	(.L_37 - .L_36)
.L_36:
        /*0004*/ 	.word	0x00000082


	//----- nvinfo : EIATTR_KPARAM_INFO
	.align		4
.L_37:
        /*0008*/ 	.byte	0x04, 0x17
        /*000a*/ 	.short	(.L_39 - .L_38)
.L_38:
        /*000c*/ 	.word	0x00000000
        /*0010*/ 	.short	0x0005
        /*0012*/ 	.short	0x0020
        /*0014*/ 	.byte	0x00, 0xf0, 0x11, 0x00


	//----- nvinfo : EIATTR_KPARAM_INFO
	.align		4
.L_39:
        /*0018*/ 	.byte	0x04, 0x17
        /*001a*/ 	.short	(.L_41 - .L_40)
.L_40:
        /*001c*/ 	.word	0x00000000
        /*0020*/ 	.short	0x0004
        /*0022*/ 	.short	0x001c
        /*0024*/ 	.byte	0x00, 0xf0, 0x11, 0x00


	//----- nvinfo : EIATTR_KPARAM_INFO
	.align		4
.L_41:
        /*0028*/ 	.byte	0x04, 0x17
        /*002a*/ 	.short	(.L_43 - .L_42)
.L_42:
        /*002c*/ 	.word	0x00000000
        /*0030*/ 	.short	0x0003
        /*0032*/ 	.short	0x0018
        /*0034*/ 	.byte	0x00, 0xf0, 0x11, 0x00


	//----- nvinfo : EIATTR_KPARAM_INFO
	.align		4
.L_43:
        /*0038*/ 	.byte	0x04, 0x17
        /*003a*/ 	.short	(.L_45 - .L_44)
.L_44:
        /*003c*/ 	.word	0x00000000
        /*0040*/ 	.short	0x0002
        /*0042*/ 	.short	0x0010
        /*0044*/ 	.byte	0x00, 0xf5, 0x21, 0x00


	//----- nvinfo : EIATTR_KPARAM_INFO
	.align		4
.L_45:
        /*0048*/ 	.byte	0x04, 0x17
        /*004a*/ 	.short	(.L_47 - .L_46)
.L_46:
        /*004c*/ 	.word	0x00000000
        /*0050*/ 	.short	0x0001
        /*0052*/ 	.short	0x0008
        /*0054*/ 	.byte	0x00, 0xf5, 0x21, 0x00


	//----- nvinfo : EIATTR_KPARAM_INFO
	.align		4
.L_47:
        /*0058*/ 	.byte	0x04, 0x17
        /*005a*/ 	.short	(.L_49 - .L_48)
.L_48:
        /*005c*/ 	.word	0x00000000
        /*0060*/ 	.short	0x0000
        /*0062*/ 	.short	0x0000
        /*0064*/ 	.byte	0x00, 0xf5, 0x21, 0x00


	//----- nvinfo : EIATTR_SPARSE_MMA_MASK
	.align		4
.L_49:
        /*0068*/ 	.byte	0x03, 0x50
        /*006a*/ 	.short	0x0000


	//----- nvinfo : EIATTR_MAXREG_COUNT
	.align		4
        /*006c*/ 	.byte	0x03, 0x1b
        /*006e*/ 	.short	0x00ff


	//----- nvinfo : EIATTR_NUM_BARRIERS
	.align		4
        /*0070*/ 	.byte	0x02, 0x4c
        /*0072*/ 	.byte	0x01
	.zero		1


	//----- nvinfo : EIATTR_MERCURY_ISA_VERSION
	.align		4
        /*0074*/ 	.byte	0x03, 0x5f
        /*0076*/ 	.short	0x0101


	//----- nvinfo : EIATTR_UNUSED_LOAD_BYTE_OFFSET
	.align		4
        /*0078*/ 	.byte	0x04, 0x44
        /*007a*/ 	.short	(.L_51 - .L_50)


	//   ....[0]....
.L_50:
        /*007c*/ 	.word	0x000003a0
        /*0080*/ 	.word	0x00000fff


	//   ....[1]....
        /*0084*/ 	.word	0x00000470
        /*0088*/ 	.word	0x00000fff


	//   ....[2]....
        /*008c*/ 	.word	0x00000480
        /*0090*/ 	.word	0x00000fff


	//   ....[3]....
        /*0094*/ 	.word	0x00000490
        /*0098*/ 	.word	0x00000fff


	//   ....[4]....
        /*009c*/ 	.word	0x000004a0
        /*00a0*/ 	.word	0x00000fff


	//   ....[5]....
        /*00a4*/ 	.word	0x000004b0
        /*00a8*/ 	.word	0x00000fff


	//   ....[6]....
        /*00ac*/ 	.word	0x00000590
        /*00b0*/ 	.word	0x00000fff


	//   ....[7]....
        /*00b4*/ 	.word	0x00000670
        /*00b8*/ 	.word	0x00000fff


	//   ....[8]....
        /*00bc*/ 	.word	0x000006b0
        /*00c0*/ 	.word	0x00000fff


	//   ....[9]....
        /*00c4*/ 	.word	0x000009a0
        /*00c8*/ 	.word	0x00000fff


	//   ....[10]....
        /*00cc*/ 	.word	0x000009b0
        /*00d0*/ 	.word	0x00000fff


	//   ....[11]....
        /*00d4*/ 	.word	0x000009c0
        /*00d8*/ 	.word	0x00000fff


	//   ....[12]....
        /*00dc*/ 	.word	0x000009d0
        /*00e0*/ 	.word	0x00000fff


	//   ....[13]....
        /*00e4*/ 	.word	0x00000c60
        /*00e8*/ 	.word	0x00000fff


	//   ....[14]....
        /*00ec*/ 	.word	0x00000c70
        /*00f0*/ 	.word	0x00000fff


	//   ....[15]....
        /*00f4*/ 	.word	0x00000dd0
        /*00f8*/ 	.word	0x00000fff


	//----- nvinfo : EIATTR_VRC_CTA_INIT_COUNT
	.align		4
.L_51:
        /*00fc*/ 	.byte	0x02, 0x4a
	.zero		1
	.zero		1


	//----- nvinfo : EIATTR_EXIT_INSTR_OFFSETS
	.align		4
        /*0100*/ 	.byte	0x04, 0x1c
        /*0102*/ 	.short	(.L_53 - .L_52)


	//   ....[0]....
.L_52:
        /*0104*/ 	.word	0x000002e0


	//   ....[1]....
        /*0108*/ 	.word	0x00000310


	//   ....[2]....
        /*010c*/ 	.word	0x00000f00


	//----- nvinfo : EIATTR_CRS_STACK_SIZE
	.align		4
.L_53:
        /*0110*/ 	.byte	0x04, 0x1e
        /*0112*/ 	.short	(.L_55 - .L_54)
.L_54:
        /*0114*/ 	.word	0x00000000


	//----- nvinfo : EIATTR_CBANK_PARAM_SIZE
	.align		4
.L_55:
        /*0118*/ 	.byte	0x03, 0x19
        /*011a*/ 	.short	0x0024


	//----- nvinfo : EIATTR_PARAM_CBANK
	.align		4
        /*011c*/ 	.byte	0x04, 0x0a
        /*011e*/ 	.short	(.L_57 - .L_56)
	.align		4
.L_56:
        /*0120*/ 	.word	index@(.nv.constant0.match_patterns_batch)
        /*0124*/ 	.short	0x0380
        /*0126*/ 	.short	0x0024


	//----- nvinfo : EIATTR_SW_WAR
	.align		4
.L_57:
        /*0128*/ 	.byte	0x04, 0x36
        /*012a*/ 	.short	(.L_59 - .L_58)
.L_58:
        /*012c*/ 	.word	0x00000008
.L_59:


//--------------------- .nv.info.match_patterns_optimized --------------------------
	.section	.nv.info.match_patterns_optimized,"",@"SHT_CUDA_INFO"
	.sectionflags	@""
	.align	4


	//----- nvinfo : EIATTR_CUDA_API_VERSION
	.align		4
        /*0000*/ 	.byte	0x04, 0x37
        /*0002*/ 	.short	(.L_61 - .L_60)
.L_60:
        /*0004*/ 	.word	0x00000082


	//----- nvinfo : EIATTR_KPARAM_INFO
	.align		4
.L_61:
        /*0008*/ 	.byte	0x04, 0x17
        /*000a*/ 	.short	(.L_63 - .L_62)
.L_62:
        /*000c*/ 	.word	0x00000000
        /*0010*/ 	.short	0x0004
        /*0012*/ 	.short	0x001c
        /*0014*/ 	.byte	0x00, 0xf0, 0x11, 0x00


	//----- nvinfo : EIATTR_KPARAM_INFO
	.align		4
.L_63:
        /*0018*/ 	.byte	0x04, 0x17
        /*001a*/ 	.short	(.L_65 - .L_64)
.L_64:
        /*001c*/ 	.word	0x00000000
        /*0020*/ 	.short	0x0003
        /*0022*/ 	.short	0x0018
        /*0024*/ 	.byte	0x00, 0xf0, 0x11, 0x00


	//----- nvinfo : EIATTR_KPARAM_INFO
	.align		4
.L_65:
        /*0028*/ 	.byte	0x04, 0x17
        /*002a*/ 	.short	(.L_67 - .L_66)
.L_66:
        /*002c*/ 	.word	0x00000000
        /*0030*/ 	.short	0x0002
        /*0032*/ 	.short	0x0010
        /*0034*/ 	.byte	0x00, 0xf5, 0x21, 0x00


	//----- nvinfo : EIATTR_KPARAM_INFO
	.align		4
.L_67:
        /*0038*/ 	.byte	0x04, 0x17
        /*003a*/ 	.short	(.L_69 - .L_68)
.L_68:
        /*003c*/ 	.word	0x00000000
        /*0040*/ 	.short	0x0001
        /*0042*/ 	.short	0x0008
        /*0044*/ 	.byte	0x00, 0xf5, 0x21, 0x00


	//----- nvinfo : EIATTR_KPARAM_INFO
	.align		4
.L_69:
        /*0048*/ 	.byte	0x04, 0x17
        /*004a*/ 	.short	(.L_71 - .L_70)
.L_70:
        /*004c*/ 	.word	0x00000000
        /*0050*/ 	.short	0x0000
        /*0052*/ 	.short	0x0000
        /*0054*/ 	.byte	0x00, 0xf5, 0x21, 0x00


	//----- nvinfo : EIATTR_SPARSE_MMA_MASK
	.align		4
.L_71:
        /*0058*/ 	.byte	0x03, 0x50
        /*005a*/ 	.short	0x0000


	//----- nvinfo : EIATTR_MAXREG_COUNT
	.align		4
        /*005c*/ 	.byte	0x03, 0x1b
        /*005e*/ 	.short	0x00ff


	//----- nvinfo : EIATTR_NUM_BARRIERS
	.align		4
        /*0060*/ 	.byte	0x02, 0x4c
        /*0062*/ 	.byte	0x01
	.zero		1


	//----- nvinfo : EIATTR_MERCURY_ISA_VERSION
	.align		4
        /*0064*/ 	.byte	0x03, 0x5f
        /*0066*/ 	.short	0x0101


	//----- nvinfo : EIATTR_UNUSED_LOAD_BYTE_OFFSET
	.align		4
        /*0068*/ 	.byte	0x04, 0x44
        /*006a*/ 	.short	(.L_73 - .L_72)


	//   ....[0]....
.L_72:
        /*006c*/ 	.word	0x00000310
        /*0070*/ 	.word	0x00000fff


	//   ....[1]....
        /*0074*/ 	.word	0x00000320
        /*0078*/ 	.word	0x00000fff


	//   ....[2]....
        /*007c*/ 	.word	0x00000330
        /*0080*/ 	.word	0x00000fff


	//   ....[3]....
        /*0084*/ 	.word	0x00000340
        /*0088*/ 	.word	0x00000fff


	//   ....[4]....
        /*008c*/ 	.word	0x00000350
        /*0090*/ 	.word	0x00000fff


	//   ....[5]....
        /*0094*/ 	.word	0x00000430
        /*0098*/ 	.word	0x00000fff


	//   ....[6]....
        /*009c*/ 	.word	0x00000470
        /*00a0*/ 	.word	0x00000fff


	//   ....[7]....
        /*00a4*/ 	.word	0x00000510
        /*00a8*/ 	.word	0x00000fff


	//   ....[8]....
        /*00ac*/ 	.word	0x00000930
        /*00b0*/ 	.word	0x00000fff


	//   ....[9]....
        /*00b4*/ 	.word	0x00000a10
        /*00b8*/ 	.word	0x00000fff


	//   ....[10]....
        /*00bc*/ 	.word	0x00000b10
        /*00c0*/ 	.word	0x00000fff


	//   ....[11]....
        /*00c4*/ 	.word	0x00000c10
        /*00c8*/ 	.word	0x00000fff


	//   ....[12]....
        /*00cc*/ 	.word	0x00000d10
        /*00d0*/ 	.word	0x00000fff


	//   ....[13]....
        /*00d4*/ 	.word	0x00000e10
        /*00d8*/ 	.word	0x00000fff


	//   ....[14]....
        /*00dc*/ 	.word	0x00000f10
        /*00e0*/ 	.word	0x00000fff


	//----- nvinfo : EIATTR_COOP_GROUP_MASK_REGIDS
	.align		4
.L_73:
        /*00e4*/ 	.byte	0x04, 0x29
        /*00e6*/ 	.short	(.L_75 - .L_74)


	//   ....[0]....
.L_74:
        /*00e8*/ 	.word	0xffffffff


	//   ....[1]....
        /*00ec*/ 	.word	0x05000000


	//   ....[2]....
        /*00f0*/ 	.word	0x05000000


	//   ....[3]....
        /*00f4*/ 	.word	0x05000000


	//   ....[4]....
        /*00f8*/ 	.word	0x05000000


	//   ....[5]....
        /*00fc*/ 	.word	0x05000000


	//----- nvinfo : EIATTR_COOP_GROUP_INSTR_OFFSETS
	.align		4
.L_75:
        /*0100*/ 	.byte	0x04, 0x28
        /*0102*/ 	.short	(.L_77 - .L_76)


	//   ....[0]....
.L_76:
        /*0104*/ 	.word	0x00001000


	//   ....[1]....
        /*0108*/ 	.word	0x000012b0


	//   ....[2]....
        /*010c*/ 	.word	0x00001330


	//   ....[3]....
        /*0110*/ 	.word	0x000013b0


	//   ....[4]....
        /*0114*/ 	.word	0x00001430


	//   ....[5]....
        /*0118*/ 	.word	0x000014b0


	//----- nvinfo : EIATTR_VRC_CTA_INIT_COUNT
	.align		4
.L_77:
        /*011c*/ 	.byte	0x02, 0x4a
	.zero		1
	.zero		1


	//----- nvinfo : EIATTR_EXIT_INSTR_OFFSETS
	.align		4
        /*0120*/ 	.byte	0x04, 0x1c
        /*0122*/ 	.short	(.L_79 - .L_78)


	//   ....[0]....
.L_78:
        /*0124*/ 	.word	0x000001c0


	//   ....[1]....
        /*0128*/ 	.word	0x000010a0


	//   ....[2]....
        /*012c*/ 	.word	0x00001190


	//   ....[3]....
        /*0130*/ 	.word	0x00001250


	//----- nvinfo : EIATTR_CRS_STACK_SIZE
	.align		4
.L_79:
        /*0134*/ 	.byte	0x04, 0x1e
        /*0136*/ 	.short	(.L_81 - .L_80)
.L_80:
        /*0138*/ 	.word	0x00000000


	//----- nvinfo : EIATTR_CBANK_PARAM_SIZE
	.align		4
.L_81:
        /*013c*/ 	.byte	0x03, 0x19
        /*013e*/ 	.short	0x0020


	//----- nvinfo : EIATTR_PARAM_CBANK
	.align		4
        /*0140*/ 	.byte	0x04, 0x0a
        /*0142*/ 	.short	(.L_83 - .L_82)
	.align		4
.L_82:
        /*0144*/ 	.word	index@(.nv.constant0.match_patterns_optimized)
        /*0148*/ 	.short	0x0380
        /*014a*/ 	.short	0x0020


	//----- nvinfo : EIATTR_SW_WAR
	.align		4
.L_83:
        /*014c*/ 	.byte	0x04, 0x36
        /*014e*/ 	.short	(.L_85 - .L_84)
.L_84:
        /*0150*/ 	.word	0x00000008
.L_85:


//--------------------- .nv.callgraph             --------------------------
	.section	.nv.callgraph,"",@"SHT_CUDA_CALLGRAPH"
	.align	4
	.sectionentsize	8
	.align		4
        /*0000*/ 	.word	0x00000000
	.align		4
        /*0004*/ 	.word	0xffffffff
	.align		4
        /*0008*/ 	.word	0x00000000
	.align		4
        /*000c*/ 	.word	0xfffffffe
	.align		4
        /*0010*/ 	.word	0x00000000
	.align		4
        /*0014*/ 	.word	0xfffffffd
	.align		4
        /*0018*/ 	.word	0x00000000
	.align		4
        /*001c*/ 	.word	0xfffffffc


//--------------------- .text.match_patterns_recursive --------------------------
	.section	.text.match_patterns_recursive,"ax",@progbits
	.align	128
        .global         match_patterns_recursive
        .type           match_patterns_recursive,@function
        .size           match_patterns_recursive,(.L_x_59 - match_patterns_recursive)
        .other          match_patterns_recursive,@"STO_CUDA_ENTRY STV_DEFAULT"
match_patterns_recursive:
.text.match_patterns_recursive:
[----:B------:R-:W-:Y:S01]  /*0000*/  LDC R1, c[0x0][0x37c] ;  /* 0x0000df00ff017b82 */ /* 0x000fe20000000800 */
[----:B------:R-:W-:Y:S05]  /*0010*/  EXIT ;  /* 0x000000000000794d */ /* 0x000fea0003800000 */
.L_x_0:
[----:B------:R-:W-:-:S00]  /*0020*/  BRA `(.L_x_0) ;  /* 0xfffffffc00fc7947 */ /* 0x000fc0000383ffff */
[----:B------:R-:W-:-:S00]  /*0030*/  NOP ;  /* 0x0000000000007918 */ /* 0x000fc00000000000 */
        /* <DEDUP_REMOVED lines=12> */
.L_x_59:


//--------------------- .text.match_patterns_batch --------------------------
	.section	.text.match_patterns_batch,"ax",@progbits
	.align	128
        .global         match_patterns_batch
        .type           match_patterns_batch,@function
        .size           match_patterns_batch,(.L_x_60 - match_patterns_batch)
        .other          match_patterns_batch,@"STO_CUDA_ENTRY STV_DEFAULT"
match_patterns_batch:
.text.match_patterns_batch:
[----:B------:R-:W-:Y:S01]  /*0000*/  LDC R1, c[0x0][0x37c] ;  /* 0x0000df00ff017b82 */ /* 0x000fe20000000800 */
[----:B------:R-:W0:Y:S01]  /*0010*/  S2R R22, SR_TID.X ;  /* 0x0000000000167919 */ /* 0x000e220000002100 */
[----:B------:R-:W1:Y:S06]  /*0020*/  LDCU UR4, c[0x0][0x3a0] ;  /* 0x00007400ff0477ac */ /* 0x000e6c0008000800 */
[----:B------:R-:W2:Y:S01]  /*0030*/  S2UR UR9, SR_CTAID.Y ;  /* 0x00000000000979c3 */ /* 0x000ea20000002600 */
[----:B------:R-:W-:Y:S01]  /*0040*/  BSSY.RECONVERGENT B0, `(.L_x_1) ;  /* 0x0000022000007945 */ /* 0x000fe20003800200 */
[----:B------:R-:W3:Y:S01]  /*0050*/  LDCU.64 UR6, c[0x0][0x358] ;  /* 0x00006b00ff0677ac */ /* 0x000ee20008000a00 */
[----:B------:R-:W4:Y:S01]  /*0060*/  LDCU UR8, c[0x0][0x360] ;  /* 0x00006c00ff0877ac */ /* 0x000f220008000800 */
[----:B------:R-:W0:Y:S01]  /*0070*/  LDCU UR11, c[0x0][0x3a0] ;  /* 0x00007400ff0b77ac */ /* 0x000e220008000800 */
[----:B------:R-:W0:Y:S01]  /*0080*/  LDCU UR10, c[0x0][0x398] ;  /* 0x00007300ff0a77ac */ /* 0x000e220008000800 */
[----:B-1----:R-:W-:Y:S01]  /*0090*/  IMAD.U32 R4, RZ, RZ, UR4 ;  /* 0x00000004ff047e24 */ /* 0x002fe2000f8e00ff */
[----:B------:R-:W1:Y:S04]  /*00a0*/  LDCU.64 UR12, c[0x0][0x380] ;  /* 0x00007000ff0c77ac */ /* 0x000e680008000a00 */
[----:B0-----:R-:W-:-:S13]  /*00b0*/  ISETP.GE.U32.AND P0, PT, R22, R4, PT ;  /* 0x000000041600720c */ /* 0x001fda0003f06070 */
[----:B-1234-:R-:W-:Y:S05]  /*00c0*/  @P0 BRA `(.L_x_2) ;  /* 0x0000000000640947 */ /* 0x01efea0003800000 */
[----:B------:R-:W-:Y:S02]  /*00d0*/  IMAD R2, R4, UR9, RZ ;  /* 0x0000000904027c24 */ /* 0x000fe4000f8e02ff */
[----:B------:R-:W-:Y:S02]  /*00e0*/  IMAD.MOV.U32 R23, RZ, RZ, R22 ;  /* 0x000000ffff177224 */ /* 0x000fe400078e0016 */
[----:B------:R-:W-:Y:S02]  /*00f0*/  IMAD.SHL.U32 R2, R2, 0x40, RZ ;  /* 0x0000004002027824 */ /* 0x000fe400078e00ff */
[----:B------:R-:W-:-:S07]  /*0100*/  IMAD.MOV.U32 R3, RZ, RZ, RZ ;  /* 0x000000ffff037224 */ /* 0x000fce00078e00ff */
.L_x_5:
[----:B------:R-:W-:Y:S01]  /*0110*/  ISETP.GE.U32.AND P0, PT, R23, UR10, PT ;  /* 0x0000000a17007c0c */ /* 0x000fe2000bf06070 */
[----:B------:R-:W-:-:S12]  /*0120*/  BSSY.RECONVERGENT B1, `(.L_x_3) ;  /* 0x000000f000017945 */ /* 0x000fd80003800200 */
[----:B------:R-:W-:Y:S05]  /*0130*/  @P0 BRA `(.L_x_4) ;  /* 0x0000000000340947 */ /* 0x000fea0003800000 */
[----:B------:R-:W-:-:S03]  /*0140*/  IMAD.WIDE.U32 R4, R23, 0x40, R2 ;  /* 0x0000004017047825 */ /* 0x000fc600078e0002 */
[----:B------:R-:W-:-:S04]  /*0150*/  IADD3 R20, P0, PT, R4, UR12, RZ ;  /* 0x0000000c04147c10 */ /* 0x000fc8000ff1e0ff */
[----:B------:R-:W-:-:S05]  /*0160*/  IADD3.X R21, PT, PT, R5, UR13, RZ, P0, !PT ;  /* 0x0000000d05157c10 */ /* 0x000fca00087fe4ff */
[----:B------:R-:W2:Y:S04]  /*0170*/  LDG.E.ENL2.256.CONSTANT R8, R4, desc[UR6][R20.64] ;  /* 0xfe0000061404797e */ /* 0x000ea80008129908 */
[----:B------:R-:W3:Y:S01]  /*0180*/  LDG.E.ENL2.256.CONSTANT R12, R16, desc[UR6][R20.64+0x20] ;  /* 0xfe0001061410797e */ /* 0x000ee2000812990c */
[----:B------:R-:W0:Y:S01]  /*0190*/  S2UR UR5, SR_CgaCtaId ;  /* 0x00000000000579c3 */ /* 0x000e220000008800 */
[----:B------:R-:W-:Y:S02]  /*01a0*/  UMOV UR4, 0x400 ;  /* 0x0000040000047882 */ /* 0x000fe40000000000 */
[----:B0-----:R-:W-:-:S06]  /*01b0*/  ULEA UR4, UR5, UR4, 0x18 ;  /* 0x0000000405047291 */ /* 0x001fcc000f8ec0ff */
[----:B------:R-:W-:-:S05]  /*01c0*/  LEA R0, R23, UR4, 0x6 ;  /* 0x0000000417007c11 */ /* 0x000fca000f8e30ff */
[----:B--2---:R0:W-:Y:S04]  /*01d0*/  STS.128 [R0], R4 ;  /* 0x0000000400007388 */ /* 0x0041e80000000c00 */
[----:B------:R0:W-:Y:S04]  /*01e0*/  STS.128 [R0+0x10], R8 ;  /* 0x0000100800007388 */ /* 0x0001e80000000c00 */
[----:B---3--:R0:W-:Y:S04]  /*01f0*/  STS.128 [R0+0x20], R16 ;  /* 0x0000201000007388 */ /* 0x0081e80000000c00 */
[----:B------:R0:W-:Y:S02]  /*0200*/  STS.128 [R0+0x30], R12 ;  /* 0x0000300c00007388 */ /* 0x0001e40000000c00 */
.L_x_4:
[----:B------:R-:W-:Y:S05]  /*0210*/  BSYNC.RECONVERGENT B1 ;  /* 0x0000000000017941 */ /* 0x000fea0003800200 */
.L_x_3:
[----:B0-----:R-:W-:Y:S02]  /*0220*/  IMAD.U32 R4, RZ, RZ, UR11 ;  /* 0x0000000bff047e24 */ /* 0x001fe4000f8e00ff */
[----:B------:R-:W-:-:S05]  /*0230*/  VIADD R23, R23, UR8 ;  /* 0x0000000817177c36 */ /* 0x000fca0008000000 */
[----:B------:R-:W-:-:S13]  /*0240*/  ISETP.GE.U32.AND P0, PT, R23, R4, PT ;  /* 0x000000041700720c */ /* 0x000fda0003f06070 */
[----:B------:R-:W-:Y:S05]  /*0250*/  @!P0 BRA `(.L_x_5) ;  /* 0xfffffffc00ac8947 */ /* 0x000fea000383ffff */
.L_x_2:
[----:B------:R-:W-:Y:S05]  /*0260*/  BSYNC.RECONVERGENT B0 ;  /* 0x0000000000007941 */ /* 0x000fea0003800200 */
.L_x_1:
[----:B------:R-:W0:Y:S01]  /*0270*/  S2R R3, SR_CTAID.X ;  /* 0x0000000000037919 */ /* 0x000e220000002500 */
[----:B------:R-:W1:Y:S01]  /*0280*/  LDC R28, c[0x0][0x39c] ;  /* 0x0000e700ff1c7b82 */ /* 0x000e620000000800 */
[----:B0-----:R-:W-:-:S04]  /*0290*/  IMAD R0, R3, UR8, R22 ;  /* 0x0000000803007c24 */ /* 0x001fc8000f8e0216 */
[----:B------:R-:W-:-:S05]  /*02a0*/  IMAD.SHL.U32 R29, R0, 0x4, RZ ;  /* 0x00000004001d7824 */ /* 0x000fca00078e00ff */
[C---:B-1----:R-:W-:Y:S01]  /*02b0*/  VIADDMNMX.U32 R30, R29.reuse, 0x4, R28, PT ;  /* 0x000000041d1e7846 */ /* 0x042fe2000380001c */
[----:B------:R-:W-:Y:S03]  /*02c0*/  BAR.SYNC.DEFER_BLOCKING 0x0 ;  /* 0x0000000000007b1d */ /* 0x000fe60000010000 */
[----:B------:R-:W-:-:S13]  /*02d0*/  ISETP.GE.U32.AND P0, PT, R29, R30, PT ;  /* 0x0000001e1d00720c */ /* 0x000fda0003f06070 */
[----:B------:R-:W-:Y:S05]  /*02e0*/  @P0 EXIT ;  /* 0x000000000000094d */ /* 0x000fea0003800000 */
[----:B------:R-:W-:Y:S01]  /*02f0*/  ISETP.NE.AND P0, PT, R4, RZ, PT ;  /* 0x000000ff0400720c */ /* 0x000fe20003f05270 */
[----:B------:R-:W-:-:S12]  /*0300*/  IMAD R28, R28, UR9, RZ ;  /* 0x000000091c1c7c24 */ /* 0x000fd8000f8e02ff */
[----:B------:R-:W-:Y:S05]  /*0310*/  @!P0 EXIT ;  /* 0x000000000000894d */ /* 0x000fea0003800000 */
[C---:B------:R-:W-:Y:S02]  /*0320*/  LOP3.LUT R3, R4.reuse, 0x7, RZ, 0xc0, !PT ;  /* 0x0000000704037812 */ /* 0x040fe400078ec0ff */
[----:B------:R-:W-:-:S03]  /*0330*/  LOP3.LUT R2, R4, 0x3, RZ, 0xc0, !PT ;  /* 0x0000000304027812 */ /* 0x000fc600078ec0ff */
[----:B------:R-:W-:-:S05]  /*0340*/  VIADD R0, R3, 0xffffffff ;  /* 0xffffffff03007836 */ /* 0x000fca0000000000 */
[----:B------:R-:W-:Y:S02]  /*0350*/  ISETP.GE.U32.AND P4, PT, R0, 0x3, PT ;  /* 0x000000030000780c */ /* 0x000fe40003f86070 */
[----:B------:R-:W-:-:S11]  /*0360*/  LOP3.LUT R0, R4, 0xfffffff8, RZ, 0xc0, !PT ;  /* 0xfffffff804007812 */ /* 0x000fd600078ec0ff */
.L_x_15:
[----:B------:R-:W0:Y:S08]  /*0370*/  LDC.64 R4, c[0x0][0x388] ;  /* 0x0000e200ff047b82 */ /* 0x000e300000000a00 */
[----:B------:R-:W1:Y:S01]  /*0380*/  LDC R32, c[0x0][0x3a0] ;  /* 0x0000e800ff207b82 */ /* 0x000e620000000800 */
[----:B0-----:R-:W-:-:S06]  /*0390*/  IMAD.WIDE.U32 R4, R29, 0x40, R4 ;  /* 0x000000401d047825 */ /* 0x001fcc00078e0004 */
[----:B------:R-:W5:Y:S01]  /*03a0*/  LDG.E.128.CONSTANT R4, desc[UR6][R4.64] ;  /* 0x0000000604047981 */ /* 0x000f62000c1e9d00 */
[----:B------:R-:W-:Y:S01]  /*03b0*/  IMAD.MOV.U32 R24, RZ, RZ, RZ ;  /* 0x000000ffff187224 */ /* 0x000fe200078e00ff */
[----:B-1----:R-:W-:Y:S01]  /*03c0*/  ISETP.GE.U32.AND P0, PT, R32, 0x8, PT ;  /* 0x000000082000780c */ /* 0x002fe20003f06070 */
[----:B------:R-:W-:-:S12]  /*03d0*/  IMAD.MOV.U32 R31, RZ, RZ, RZ ;  /* 0x000000ffff1f7224 */ /* 0x000fd800078e00ff */
[----:B------:R-:W-:Y:S05]  /*03e0*/  @!P0 BRA `(.L_x_6) ;  /* 0x0000000400448947 */ /* 0x000fea0003800000 */
[----:B------:R-:W0:Y:S01]  /*03f0*/  S2UR UR5, SR_CgaCtaId ;  /* 0x00000000000579c3 */ /* 0x000e220000008800 */
[----:B------:R-:W-:Y:S01]  /*0400*/  UMOV UR4, 0x400 ;  /* 0x0000040000047882 */ /* 0x000fe20000000000 */
[----:B------:R-:W-:Y:S01]  /*0410*/  BSSY.RECONVERGENT B0, `(.L_x_7) ;  /* 0x000004d000007945 */ /* 0x000fe20003800200 */
[----:B-----5:R-:W-:Y:S02]  /*0420*/  IMAD.MOV.U32 R7, RZ, RZ, RZ ;  /* 0x000000ffff077224 */ /* 0x020fe400078e00ff */
[----:B------:R-:W-:Y:S01]  /*0430*/  IMAD.MOV.U32 R31, RZ, RZ, RZ ;  /* 0x000000ffff1f7224 */ /* 0x000fe200078e00ff */
[----:B0-----:R-:W-:-:S04]  /*0440*/  ULEA UR4, UR5, UR4, 0x18 ;  /* 0x0000000405047291 */ /* 0x001fc8000f8ec0ff */
[----:B------:R-:W-:-:S06]  /*0450*/  UIADD3 UR4, UPT, UPT, UR4, 0x100, URZ ;  /* 0x0000010004047890 */ /* 0x000fcc000fffe0ff */
[----:B------:R-:W-:-:S07]  /*0460*/  IMAD.U32 R33, RZ, RZ, UR4 ;  /* 0x00000004ff217e24 */ /* 0x000fce000f8e00ff */
.L_x_8:
[----:B------:R-:W0:Y:S04]  /*0470*/  LDS.128 R20, [R33+-0xc0] ;  /* 0xffff400021147984 */ /* 0x000e280000000c00 */
[----:B------:R-:W1:Y:S04]  /*0480*/  LDS.128 R8, [R33+-0x100] ;  /* 0xffff000021087984 */ /* 0x000e680000000c00 */
[----:B------:R-:W2:Y:S04]  /*0490*/  LDS.128 R16, [R33+-0x40] ;  /* 0xffffc00021107984 */ /* 0x000ea80000000c00 */
[----:B------:R-:W3:Y:S04]  /*04a0*/  LDS.128 R12, [R33+-0x80] ;  /* 0xffff8000210c7984 */ /* 0x000ee80000000c00 */
[----:B------:R-:W4:Y:S01]  /*04b0*/  LDS.128 R24, [R33+0x40] ;  /* 0x0000400021187984 */ /* 0x000f220000000c00 */
[----:B0-----:R-:W-:-:S02]  /*04c0*/  ISETP.NE.AND P0, PT, R21, R5, PT ;  /* 0x000000051500720c */ /* 0x001fc40003f05270 */
[-C--:B-1----:R-:W-:Y:S01]  /*04d0*/  ISETP.NE.AND P1, PT, R9, R5.reuse, PT ;  /* 0x000000050900720c */ /* 0x082fe20003f25270 */
[----:B------:R-:W-:Y:S01]  /*04e0*/  VIADD R11, R7, 0x3 ;  /* 0x00000003070b7836 */ /* 0x000fe20000000000 */
[----:B------:R-:W-:Y:S02]  /*04f0*/  ISETP.EQ.OR P0, PT, R21, RZ, !P0 ;  /* 0x000000ff1500720c */ /* 0x000fe40004702670 */
[----:B------:R-:W-:Y:S02]  /*0500*/  ISETP.EQ.OR P1, PT, R9, RZ, !P1 ;  /* 0x000000ff0900720c */ /* 0x000fe40004f22670 */
[-C--:B------:R-:W-:Y:S02]  /*0510*/  ISETP.EQ.AND P0, PT, R20, R4.reuse, P0 ;  /* 0x000000041400720c */ /* 0x080fe40000702270 */
[----:B------:R-:W-:Y:S02]  /*0520*/  ISETP.EQ.AND P2, PT, R8, R4, P1 ;  /* 0x000000040800720c */ /* 0x000fe40000f42270 */
[----:B--2---:R-:W-:-:S02]  /*0530*/  ISETP.NE.AND P1, PT, R17, R5, PT ;  /* 0x000000051100720c */ /* 0x004fc40003f25270 */
[----:B---3--:R-:W-:Y:S02]  /*0540*/  ISETP.NE.AND P3, PT, R13, R5, PT ;  /* 0x000000050d00720c */ /* 0x008fe40003f65270 */
[-C--:B------:R-:W-:Y:S02]  /*0550*/  ISETP.EQ.AND P0, PT, R22, R6.reuse, P0 ;  /* 0x000000061600720c */ /* 0x080fe40000702270 */
[----:B------:R-:W-:Y:S01]  /*0560*/  ISETP.EQ.AND P2, PT, R10, R6, P2 ;  /* 0x000000060a00720c */ /* 0x000fe20001742270 */
[----:B------:R-:W-:Y:S01]  /*0570*/  VIADD R10, R7, 0x1 ;  /* 0x00000001070a7836 */ /* 0x000fe20000000000 */
[----:B------:R-:W-:Y:S01]  /*0580*/  ISETP.EQ.OR P1, PT, R17, RZ, !P1 ;  /* 0x000000ff1100720c */ /* 0x000fe20004f22670 */
[----:B------:R-:W0:Y:S01]  /*0590*/  LDS.128 R20, [R33] ;  /* 0x0000000021147984 */ /* 0x000e220000000c00 */
[----:B------:R-:W-:Y:S02]  /*05a0*/  ISETP.EQ.OR P3, PT, R13, RZ, !P3 ;  /* 0x000000ff0d00720c */ /* 0x000fe40005f62670 */
[----:B------:R-:W-:-:S02]  /*05b0*/  SEL R9, RZ, 0x1, !P0 ;  /* 0x00000001ff097807 */ /* 0x000fc40004000000 */
[----:B------:R-:W-:Y:S02]  /*05c0*/  SEL R8, RZ, 0x1, !P2 ;  /* 0x00000001ff087807 */ /* 0x000fe40005000000 */
[-C--:B------:R-:W-:Y:S02]  /*05d0*/  ISETP.EQ.AND P1, PT, R16, R4.reuse, P1 ;  /* 0x000000041000720c */ /* 0x080fe40000f22270 */
[----:B------:R-:W-:Y:S02]  /*05e0*/  ISETP.EQ.AND P3, PT, R12, R4, P3 ;  /* 0x000000040c00720c */ /* 0x000fe40001f62270 */
[----:B------:R-:W-:Y:S02]  /*05f0*/  SHF.L.U32 R9, R9, R10, RZ ;  /* 0x0000000a09097219 */ /* 0x000fe400000006ff */
[----:B------:R-:W-:Y:S02]  /*0600*/  SHF.L.U32 R8, R8, R7, RZ ;  /* 0x0000000708087219 */ /* 0x000fe400000006ff */
[-C--:B------:R-:W-:Y:S01]  /*0610*/  ISETP.EQ.AND P1, PT, R18, R6.reuse, P1 ;  /* 0x000000061200720c */ /* 0x080fe20000f22270 */
[----:B------:R-:W-:Y:S01]  /*0620*/  VIADD R18, R7, 0x4 ;  /* 0x0000000407127836 */ /* 0x000fe20000000000 */
[----:B------:R-:W-:-:S02]  /*0630*/  ISETP.EQ.AND P3, PT, R14, R6, P3 ;  /* 0x000000060e00720c */ /* 0x000fc40001f62270 */
[----:B------:R-:W-:Y:S01]  /*0640*/  LOP3.LUT R31, R9, R8, R31, 0xfe, !PT ;  /* 0x00000008091f7212 */ /* 0x000fe200078efe1f */
[----:B------:R-:W-:Y:S01]  /*0650*/  VIADD R9, R7, 0x2 ;  /* 0x0000000207097836 */ /* 0x000fe20000000000 */
[----:B------:R-:W-:Y:S01]  /*0660*/  SEL R8, RZ, 0x1, !P1 ;  /* 0x00000001ff087807 */ /* 0x000fe20004800000 */
[----:B------:R-:W1:Y:S01]  /*0670*/  LDS.128 R12, [R33+0xc0] ;  /* 0x0000c000210c7984 */ /* 0x000e620000000c00 */
[----:B------:R-:W-:Y:S02]  /*0680*/  SEL R16, RZ, 0x1, !P3 ;  /* 0x00000001ff107807 */ /* 0x000fe40005800000 */
[----:B------:R-:W-:Y:S02]  /*0690*/  SHF.L.U32 R17, R8, R11, RZ ;  /* 0x0000000b08117219 */ /* 0x000fe400000006ff */
[----:B------:R-:W-:Y:S02]  /*06a0*/  SHF.L.U32 R16, R16, R9, RZ ;  /* 0x0000000910107219 */ /* 0x000fe400000006ff */
[----:B------:R2:W3:Y:S01]  /*06b0*/  LDS.128 R8, [R33+0x80] ;  /* 0x0000800021087984 */ /* 0x0004e20000000c00 */
[----:B----4-:R-:W-:-:S02]  /*06c0*/  ISETP.NE.AND P1, PT, R25, R5, PT ;  /* 0x000000051900720c */ /* 0x010fc40003f25270 */
[----:B------:R-:W-:Y:S02]  /*06d0*/  LOP3.LUT R16, R17, R16, R31, 0xfe, !PT ;  /* 0x0000001011107212 */ /* 0x000fe400078efe1f */
[----:B------:R-:W-:Y:S01]  /*06e0*/  ISETP.EQ.OR P1, PT, R25, RZ, !P1 ;  /* 0x000000ff1900720c */ /* 0x000fe20004f22670 */
[----:B--2---:R-:W-:-:S03]  /*06f0*/  VIADD R33, R33, 0x200 ;  /* 0x0000020021217836 */ /* 0x004fc60000000000 */
[----:B------:R-:W-:Y:S02]  /*0700*/  ISETP.EQ.AND P3, PT, R24, R4, P1 ;  /* 0x000000041800720c */ /* 0x000fe40000f62270 */
[C---:B0-----:R-:W-:Y:S02]  /*0710*/  ISETP.NE.AND P0, PT, R21.reuse, R5, PT ;  /* 0x000000051500720c */ /* 0x041fe40003f05270 */
[----:B------:R-:W-:Y:S02]  /*0720*/  ISETP.EQ.AND P3, PT, R26, R6, P3 ;  /* 0x000000061a00720c */ /* 0x000fe40001f62270 */
[----:B------:R-:W-:-:S04]  /*0730*/  ISETP.EQ.OR P0, PT, R21, RZ, !P0 ;  /* 0x000000ff1500720c */ /* 0x000fc80004702670 */
[----:B------:R-:W-:Y:S01]  /*0740*/  ISETP.EQ.AND P2, PT, R20, R4, P0 ;  /* 0x000000041400720c */ /* 0x000fe20000742270 */
[----:B------:R-:W-:-:S03]  /*0750*/  VIADD R20, R7, 0x5 ;  /* 0x0000000507147836 */ /* 0x000fc60000000000 */
[----:B------:R-:W-:Y:S02]  /*0760*/  ISETP.EQ.AND P2, PT, R22, R6, P2 ;  /* 0x000000061600720c */ /* 0x000fe40001742270 */
[----:B-1----:R-:W-:Y:S01]  /*0770*/  ISETP.NE.AND P1, PT, R13, R5, PT ;  /* 0x000000050d00720c */ /* 0x002fe20003f25270 */
[----:B------:R-:W-:-:S03]  /*0780*/  VIADD R15, R7, 0x7 ;  /* 0x00000007070f7836 */ /* 0x000fc60000000000 */
[----:B------:R-:W-:Y:S01]  /*0790*/  ISETP.EQ.OR P1, PT, R13, RZ, !P1 ;  /* 0x000000ff0d00720c */ /* 0x000fe20004f22670 */
[----:B------:R-:W-:Y:S01]  /*07a0*/  VIADD R13, R7, 0x6 ;  /* 0x00000006070d7836 */ /* 0x000fe20000000000 */
[----:B---3--:R-:W-:Y:S01]  /*07b0*/  ISETP.NE.AND P0, PT, R9, R5, PT ;  /* 0x000000050900720c */ /* 0x008fe20003f05270 */
[----:B------:R-:W-:Y:S01]  /*07c0*/  VIADD R7, R7, 0x8 ;  /* 0x0000000807077836 */ /* 0x000fe20000000000 */
[-C--:B------:R-:W-:Y:S02]  /*07d0*/  ISETP.EQ.AND P1, PT, R12, R4.reuse, P1 ;  /* 0x000000040c00720c */ /* 0x080fe40000f22270 */
[----:B------:R-:W-:Y:S02]  /*07e0*/  ISETP.EQ.OR P0, PT, R9, RZ, !P0 ;  /* 0x000000ff0900720c */ /* 0x000fe40004702670 */
[----:B------:R-:W-:Y:S02]  /*07f0*/  SEL R9, RZ, 0x1, !P2 ;  /* 0x00000001ff097807 */ /* 0x000fe40005000000 */
[----:B------:R-:W-:-:S02]  /*0800*/  ISETP.EQ.AND P0, PT, R8, R4, P0 ;  /* 0x000000040800720c */ /* 0x000fc40000702270 */
[----:B------:R-:W-:Y:S02]  /*0810*/  SEL R11, RZ, 0x1, !P3 ;  /* 0x00000001ff0b7807 */ /* 0x000fe40005800000 */
[-C--:B------:R-:W-:Y:S02]  /*0820*/  ISETP.EQ.AND P0, PT, R10, R6.reuse, P0 ;  /* 0x000000060a00720c */ /* 0x080fe40000702270 */
[----:B------:R-:W-:Y:S02]  /*0830*/  ISETP.EQ.AND P1, PT, R14, R6, P1 ;  /* 0x000000060e00720c */ /* 0x000fe40000f22270 */
[----:B------:R-:W-:Y:S02]  /*0840*/  SEL R8, RZ, 0x1, !P0 ;  /* 0x00000001ff087807 */ /* 0x000fe40004000000 */
[----:B------:R-:W-:Y:S02]  /*0850*/  ISETP.NE.AND P0, PT, R7, R0, PT ;  /* 0x000000000700720c */ /* 0x000fe40003f05270 */
[----:B------:R-:W-:-:S02]  /*0860*/  SHF.L.U32 R9, R9, R18, RZ ;  /* 0x0000001209097219 */ /* 0x000fc400000006ff */
[----:B------:R-:W-:Y:S02]  /*0870*/  SHF.L.U32 R11, R11, R20, RZ ;  /* 0x000000140b0b7219 */ /* 0x000fe400000006ff */
[----:B------:R-:W-:Y:S02]  /*0880*/  SEL R10, RZ, 0x1, !P1 ;  /* 0x00000001ff0a7807 */ /* 0x000fe40004800000 */
[----:B------:R-:W-:Y:S02]  /*0890*/  LOP3.LUT R9, R11, R9, R16, 0xfe, !PT ;  /* 0x000000090b097212 */ /* 0x000fe400078efe10 */
[----:B------:R-:W-:Y:S02]  /*08a0*/  SHF.L.U32 R8, R8, R13, RZ ;  /* 0x0000000d08087219 */ /* 0x000fe400000006ff */
[----:B------:R-:W-:-:S04]  /*08b0*/  SHF.L.U32 R10, R10, R15, RZ ;  /* 0x0000000f0a0a7219 */ /* 0x000fc800000006ff */
[----:B------:R-:W-:Y:S01]  /*08c0*/  LOP3.LUT R31, R10, R8, R9, 0xfe, !PT ;  /* 0x000000080a1f7212 */ /* 0x000fe200078efe09 */
[----:B------:R-:W-:Y:S06]  /*08d0*/  @P0 BRA `(.L_x_8) ;  /* 0xfffffff800e40947 */ /* 0x000fec000383ffff */
[----:B------:R-:W-:Y:S05]  /*08e0*/  BSYNC.RECONVERGENT B0 ;  /* 0x0000000000007941 */ /* 0x000fea0003800200 */
.L_x_7:
[----:B------:R-:W-:-:S07]  /*08f0*/  IMAD.MOV.U32 R24, RZ, RZ, R0 ;  /* 0x000000ffff187224 */ /* 0x000fce00078e0000 */
.L_x_6:
[----:B------:R-:W-:Y:S01]  /*0900*/  ISETP.NE.AND P0, PT, R3, RZ, PT ;  /* 0x000000ff0300720c */ /* 0x000fe20003f05270 */
[----:B------:R-:W-:-:S12]  /*0910*/  BSSY.RECONVERGENT B0, `(.L_x_9) ;  /* 0x0000054000007945 */ /* 0x000fd80003800200 */
[----:B------:R-:W-:Y:S05]  /*0920*/  @!P0 BRA `(.L_x_10) ;  /* 0x0000000400488947 */ /* 0x000fea0003800000 */
[----:B------:R-:W-:Y:S01]  /*0930*/  BSSY.RECONVERGENT B1, `(.L_x_11) ;  /* 0x0000029000017945 */ /* 0x000fe20003800200 */
[----:B------:R-:W-:-:S03]  /*0940*/  ISETP.NE.AND P5, PT, R2, RZ, PT ;  /* 0x000000ff0200720c */ /* 0x000fc60003fa5270 */
[----:B------:R-:W-:Y:S10]  /*0950*/  @!P4 BRA `(.L_x_12) ;  /* 0x000000000098c947 */ /* 0x000ff40003800000 */
[----:B------:R-:W0:Y:S01]  /*0960*/  S2UR UR5, SR_CgaCtaId ;  /* 0x00000000000579c3 */ /* 0x000e220000008800 */
[----:B------:R-:W-:Y:S02]  /*0970*/  UMOV UR4, 0x400 ;  /* 0x0000040000047882 */ /* 0x000fe40000000000 */
[----:B0-----:R-:W-:-:S06]  /*0980*/  ULEA UR4, UR5, UR4, 0x18 ;  /* 0x0000000405047291 */ /* 0x001fcc000f8ec0ff */
[----:B-----5:R-:W-:-:S05]  /*0990*/  LEA R7, R24, UR4, 0x6 ;  /* 0x0000000418077c11 */ /* 0x020fca000f8e30ff */
[----:B------:R-:W0:Y:S04]  /*09a0*/  LDS.128 R8, [R7+0x40] ;  /* 0x0000400007087984 */ /* 0x000e280000000c00 */
[----:B------:R-:W1:Y:S04]  /*09b0*/  LDS.128 R12, [R7+0x80] ;  /* 0x00008000070c7984 */ /* 0x000e680000000c00 */
[----:B------:R-:W2:Y:S04]  /*09c0*/  LDS.128 R16, [R7] ;  /* 0x0000000007107984 */ /* 0x000ea80000000c00 */
[----:B------:R3:W4:Y:S02]  /*09d0*/  LDS.128 R20, [R7+0xc0] ;  /* 0x0000c00007147984 */ /* 0x0007240000000c00 */
[----:B---3--:R-:W-:Y:S01]  /*09e0*/  VIADD R7, R24, 0x1 ;  /* 0x0000000118077836 */ /* 0x008fe20000000000 */
[----:B0-----:R-:W-:-:S02]  /*09f0*/  ISETP.NE.AND P3, PT, R9, R5, PT ;  /* 0x000000050900720c */ /* 0x001fc40003f65270 */
[-C--:B-1----:R-:W-:Y:S02]  /*0a00*/  ISETP.NE.AND P0, PT, R13, R5.reuse, PT ;  /* 0x000000050d00720c */ /* 0x082fe40003f05270 */
[----:B------:R-:W-:Y:S01]  /*0a10*/  ISETP.EQ.OR P3, PT, R9, RZ, !P3 ;  /* 0x000000ff0900720c */ /* 0x000fe20005f62670 */
[----:B------:R-:W-:Y:S01]  /*0a20*/  VIADD R9, R24, 0x2 ;  /* 0x0000000218097836 */ /* 0x000fe20000000000 */
[----:B--2---:R-:W-:Y:S02]  /*0a30*/  ISETP.NE.AND P2, PT, R17, R5, PT ;  /* 0x000000051100720c */ /* 0x004fe40003f45270 */
[----:B------:R-:W-:Y:S02]  /*0a40*/  ISETP.EQ.OR P0, PT, R13, RZ, !P0 ;  /* 0x000000ff0d00720c */ /* 0x000fe40004702670 */
[----:B------:R-:W-:Y:S02]  /*0a50*/  ISETP.EQ.AND P3, PT, R8, R4, P3 ;  /* 0x000000040800720c */ /* 0x000fe40001f62270 */
[----:B------:R-:W-:-:S02]  /*0a60*/  ISETP.EQ.OR P2, PT, R17, RZ, !P2 ;  /* 0x000000ff1100720c */ /* 0x000fc40005742670 */
[C---:B----4-:R-:W-:Y:S02]  /*0a70*/  ISETP.NE.AND P1, PT, R21.reuse, R5, PT ;  /* 0x000000051500720c */ /* 0x050fe40003f25270 */
[----:B------:R-:W-:Y:S02]  /*0a80*/  ISETP.EQ.AND P0, PT, R12, R4, P0 ;  /* 0x000000040c00720c */ /* 0x000fe40000702270 */
[----:B------:R-:W-:Y:S02]  /*0a90*/  ISETP.EQ.AND P3, PT, R10, R6, P3 ;  /* 0x000000060a00720c */ /* 0x000fe40001f62270 */
[----:B------:R-:W-:Y:S02]  /*0aa0*/  ISETP.EQ.AND P2, PT, R16, R4, P2 ;  /* 0x000000041000720c */ /* 0x000fe40001742270 */
[----:B------:R-:W-:Y:S02]  /*0ab0*/  ISETP.EQ.OR P1, PT, R21, RZ, !P1 ;  /* 0x000000ff1500720c */ /* 0x000fe40004f22670 */
[----:B------:R-:W-:-:S02]  /*0ac0*/  ISETP.EQ.AND P0, PT, R14, R6, P0 ;  /* 0x000000060e00720c */ /* 0x000fc40000702270 */
[----:B------:R-:W-:Y:S02]  /*0ad0*/  SEL R8, RZ, 0x1, !P3 ;  /* 0x00000001ff087807 */ /* 0x000fe40005800000 */
[----:B------:R-:W-:Y:S02]  /*0ae0*/  ISETP.EQ.AND P2, PT, R18, R6, P2 ;  /* 0x000000061200720c */ /* 0x000fe40001742270 */
[----:B------:R-:W-:Y:S02]  /*0af0*/  ISETP.EQ.AND P1, PT, R20, R4, P1 ;  /* 0x000000041400720c */ /* 0x000fe40000f22270 */
[----:B------:R-:W-:Y:S02]  /*0b00*/  SEL R10, RZ, 0x1, !P0 ;  /* 0x00000001ff0a7807 */ /* 0x000fe40004000000 */
[----:B------:R-:W-:Y:S02]  /*0b10*/  SHF.L.U32 R8, R8, R7, RZ ;  /* 0x0000000708087219 */ /* 0x000fe400000006ff */
[----:B------:R-:W-:-:S02]  /*0b20*/  ISETP.EQ.AND P1, PT, R22, R6, P1 ;  /* 0x000000061600720c */ /* 0x000fc40000f22270 */
[----:B------:R-:W-:Y:S02]  /*0b30*/  SEL R7, RZ, 0x1, !P2 ;  /* 0x00000001ff077807 */ /* 0x000fe40005000000 */
[----:B------:R-:W-:Y:S01]  /*0b40*/  SHF.L.U32 R9, R10, R9, RZ ;  /* 0x000000090a097219 */ /* 0x000fe200000006ff */
[C---:B------:R-:W-:Y:S01]  /*0b50*/  VIADD R10, R24.reuse, 0x3 ;  /* 0x00000003180a7836 */ /* 0x040fe20000000000 */
[----:B------:R-:W-:Y:S02]  /*0b60*/  SEL R11, RZ, 0x1, !P1 ;  /* 0x00000001ff0b7807 */ /* 0x000fe40004800000 */
[----:B------:R-:W-:Y:S01]  /*0b70*/  SHF.L.U32 R7, R7, R24, RZ ;  /* 0x0000001807077219 */ /* 0x000fe200000006ff */
[----:B------:R-:W-:Y:S01]  /*0b80*/  VIADD R24, R24, 0x4 ;  /* 0x0000000418187836 */ /* 0x000fe20000000000 */
[----:B------:R-:W-:Y:S02]  /*0b90*/  SHF.L.U32 R10, R11, R10, RZ ;  /* 0x0000000a0b0a7219 */ /* 0x000fe400000006ff */
[----:B------:R-:W-:-:S04]  /*0ba0*/  LOP3.LUT R8, R9, R7, R8, 0xfe, !PT ;  /* 0x0000000709087212 */ /* 0x000fc800078efe08 */
[----:B------:R-:W-:-:S07]  /*0bb0*/  LOP3.LUT R31, R31, R8, R10, 0xfe, !PT ;  /* 0x000000081f1f7212 */ /* 0x000fce00078efe0a */
.L_x_12:
[----:B------:R-:W-:Y:S05]  /*0bc0*/  BSYNC.RECONVERGENT B1 ;  /* 0x0000000000017941 */ /* 0x000fea0003800200 */
.L_x_11:
[----:B------:R-:W-:Y:S05]  /*0bd0*/  @!P5 BRA `(.L_x_10) ;  /* 0x00000000009cd947 */ /* 0x000fea0003800000 */
[----:B------:R-:W-:Y:S01]  /*0be0*/  ISETP.NE.AND P0, PT, R2, 0x1, PT ;  /* 0x000000010200780c */ /* 0x000fe20003f05270 */
[----:B------:R-:W-:Y:S01]  /*0bf0*/  BSSY.RECONVERGENT B1, `(.L_x_13) ;  /* 0x0000018000017945 */ /* 0x000fe20003800200 */
[----:B------:R-:W-:-:S11]  /*0c00*/  LOP3.LUT P1, RZ, R32, 0x1, RZ, 0xc0, !PT ;  /* 0x0000000120ff7812 */ /* 0x000fd6000782c0ff */
[----:B------:R-:W-:Y:S05]  /*0c10*/  @!P0 BRA `(.L_x_14) ;  /* 0x0000000000548947 */ /* 0x000fea0003800000 */
[----:B------:R-:W0:Y:S01]  /*0c20*/  S2UR UR5, SR_CgaCtaId ;  /* 0x00000000000579c3 */ /* 0x000e220000008800 */
[----:B------:R-:W-:Y:S02]  /*0c30*/  UMOV UR4, 0x400 ;  /* 0x0000040000047882 */ /* 0x000fe40000000000 */
[----:B0-----:R-:W-:-:S06]  /*0c40*/  ULEA UR4, UR5, UR4, 0x18 ;  /* 0x0000000405047291 */ /* 0x001fcc000f8ec0ff */
[----:B-----5:R-:W-:-:S05]  /*0c50*/  LEA R7, R24, UR4, 0x6 ;  /* 0x0000000418077c11 */ /* 0x020fca000f8e30ff */
[----:B------:R-:W0:Y:S04]  /*0c60*/  LDS.128 R8, [R7+0x40] ;  /* 0x0000400007087984 */ /* 0x000e280000000c00 */
[----:B------:R-:W1:Y:S01]  /*0c70*/  LDS.128 R12, [R7] ;  /* 0x00000000070c7984 */ /* 0x000e620000000c00 */
[-C--:B0-----:R-:W-:Y:S02]  /*0c80*/  ISETP.NE.AND P2, PT, R9, R5.reuse, PT ;  /* 0x000000050900720c */ /* 0x081fe40003f45270 */
[----:B-1----:R-:W-:Y:S02]  /*0c90*/  ISETP.NE.AND P0, PT, R13, R5, PT ;  /* 0x000000050d00720c */ /* 0x002fe40003f05270 */
[----:B------:R-:W-:Y:S02]  /*0ca0*/  ISETP.EQ.OR P2, PT, R9, RZ, !P2 ;  /* 0x000000ff0900720c */ /* 0x000fe40005742670 */
[----:B------:R-:W-:-:S02]  /*0cb0*/  ISETP.EQ.OR P0, PT, R13, RZ, !P0 ;  /* 0x000000ff0d00720c */ /* 0x000fc40004702670 */
[-C--:B------:R-:W-:Y:S01]  /*0cc0*/  ISETP.EQ.AND P2, PT, R8, R4.reuse, P2 ;  /* 0x000000040800720c */ /* 0x080fe20001742270 */
[----:B------:R-:W-:Y:S01]  /*0cd0*/  VIADD R8, R24, 0x1 ;  /* 0x0000000118087836 */ /* 0x000fe20000000000 */
[----:B------:R-:W-:Y:S02]  /*0ce0*/  ISETP.EQ.AND P0, PT, R12, R4, P0 ;  /* 0x000000040c00720c */ /* 0x000fe40000702270 */
[-C--:B------:R-:W-:Y:S02]  /*0cf0*/  ISETP.EQ.AND P2, PT, R10, R6.reuse, P2 ;  /* 0x000000060a00720c */ /* 0x080fe40001742270 */
[----:B------:R-:W-:Y:S02]  /*0d00*/  ISETP.EQ.AND P0, PT, R14, R6, P0 ;  /* 0x000000060e00720c */ /* 0x000fe40000702270 */
[----:B------:R-:W-:Y:S02]  /*0d10*/  SEL R9, RZ, 0x1, !P2 ;  /* 0x00000001ff097807 */ /* 0x000fe40005000000 */
[----:B------:R-:W-:-:S02]  /*0d20*/  SEL R7, RZ, 0x1, !P0 ;  /* 0x00000001ff077807 */ /* 0x000fc40004000000 */
[----:B------:R-:W-:Y:S02]  /*0d30*/  SHF.L.U32 R9, R9, R8, RZ ;  /* 0x0000000809097219 */ /* 0x000fe400000006ff */
[----:B------:R-:W-:Y:S01]  /*0d40*/  SHF.L.U32 R8, R7, R24, RZ ;  /* 0x0000001807087219 */ /* 0x000fe200000006ff */
[----:B------:R-:W-:-:S03]  /*0d50*/  VIADD R24, R24, 0x2 ;  /* 0x0000000218187836 */ /* 0x000fc60000000000 */
[----:B------:R-:W-:-:S07]  /*0d60*/  LOP3.LUT R31, R31, R8, R9, 0xfe, !PT ;  /* 0x000000081f1f7212 */ /* 0x000fce00078efe09 */
.L_x_14:
[----:B------:R-:W-:Y:S05]  /*0d70*/  BSYNC.RECONVERGENT B1 ;  /* 0x0000000000017941 */ /* 0x000fea0003800200 */
.L_x_13:
[----:B------:R-:W-:Y:S05]  /*0d80*/  @!P1 BRA `(.L_x_10) ;  /* 0x0000000000309947 */ /* 0x000fea0003800000 */
[----:B------:R-:W0:Y:S01]  /*0d90*/  S2UR UR5, SR_CgaCtaId ;  /* 0x00000000000579c3 */ /* 0x000e220000008800 */
[----:B------:R-:W-:Y:S02]  /*0da0*/  UMOV UR4, 0x400 ;  /* 0x0000040000047882 */ /* 0x000fe40000000000 */
[----:B0-----:R-:W-:-:S06]  /*0db0*/  ULEA UR4, UR5, UR4, 0x18 ;  /* 0x0000000405047291 */ /* 0x001fcc000f8ec0ff */
[----:B------:R-:W-:-:S06]  /*0dc0*/  LEA R8, R24, UR4, 0x6 ;  /* 0x0000000418087c11 */ /* 0x000fcc000f8e30ff */
[----:B------:R-:W0:Y:S02]  /*0dd0*/  LDS.128 R8, [R8] ;  /* 0x0000000008087984 */ /* 0x000e240000000c00 */
[----:B0----5:R-:W-:-:S04]  /*0de0*/  ISETP.NE.AND P0, PT, R9, R5, PT ;  /* 0x000000050900720c */ /* 0x021fc80003f05270 */
[----:B------:R-:W-:-:S04]  /*0df0*/  ISETP.EQ.OR P0, PT, R9, RZ, !P0 ;  /* 0x000000ff0900720c */ /* 0x000fc80004702670 */
[----:B------:R-:W-:-:S04]  /*0e00*/  ISETP.EQ.AND P0, PT, R8, R4, P0 ;  /* 0x000000040800720c */ /* 0x000fc80000702270 */
[----:B------:R-:W-:-:S04]  /*0e10*/  ISETP.EQ.AND P0, PT, R10, R6, P0 ;  /* 0x000000060a00720c */ /* 0x000fc80000702270 */
[----:B------:R-:W-:-:S04]  /*0e20*/  SEL R5, RZ, 0x1, !P0 ;  /* 0x00000001ff057807 */ /* 0x000fc80004000000 */
[----:B------:R-:W-:-:S04]  /*0e30*/  SHF.L.U32 R4, R5, R24, RZ ;  /* 0x0000001805047219 */ /* 0x000fc800000006ff */
[----:B------:R-:W-:-:S07]  /*0e40*/  LOP3.LUT R31, R4, R31, RZ, 0xfc, !PT ;  /* 0x0000001f041f7212 */ /* 0x000fce00078efcff */
.L_x_10:
[----:B------:R-:W-:Y:S05]  /*0e50*/  BSYNC.RECONVERGENT B0 ;  /* 0x0000000000007941 */ /* 0x000fea0003800200 */
.L_x_9:
[----:B------:R-:W-:-:S13]  /*0e60*/  ISETP.NE.AND P0, PT, R31, RZ, PT ;  /* 0x000000ff1f00720c */ /* 0x000fda0003f05270 */
[----:B-----5:R-:W0:Y:S01]  /*0e70*/  @P0 LDC.64 R4, c[0x0][0x390] ;  /* 0x0000e400ff040b82 */ /* 0x020e220000000a00 */
[----:B------:R-:W-:-:S04]  /*0e80*/  @P0 IMAD.IADD R7, R28, 0x1, R29 ;  /* 0x000000011c070824 */ /* 0x000fc800078e021d */
[----:B------:R-:W-:-:S04]  /*0e90*/  @P0 IMAD.SHL.U32 R7, R7, 0x2, RZ ;  /* 0x0000000207070824 */ /* 0x000fc800078e00ff */
[----:B0-----:R-:W-:-:S05]  /*0ea0*/  @P0 IMAD.WIDE.U32 R4, R7, 0x4, R4 ;  /* 0x0000000407040825 */ /* 0x001fca00078e0004 */
[----:B------:R0:W-:Y:S04]  /*0eb0*/  @P0 STG.E desc[UR6][R4.64], R29 ;  /* 0x0000001d04000986 */ /* 0x0001e8000c101906 */
[----:B------:R1:W-:Y:S01]  /*0ec0*/  @P0 STG.E desc[UR6][R4.64+0x4], R31 ;  /* 0x0000041f04000986 */ /* 0x0003e2000c101906 */
[----:B0-----:R-:W-:-:S05]  /*0ed0*/  VIADD R29, R29, 0x1 ;  /* 0x000000011d1d7836 */ /* 0x001fca0000000000 */
[----:B------:R-:W-:-:S13]  /*0ee0*/  ISETP.NE.AND P0, PT, R29, R30, PT ;  /* 0x0000001e1d00720c */ /* 0x000fda0003f05270 */
[----:B-1----:R-:W-:Y:S05]  /*0ef0*/  @P0 BRA `(.L_x_15) ;  /* 0xfffffff4001c0947 */ /* 0x002fea000383ffff */
[----:B------:R-:W-:Y:S05]  /*0f00*/  EXIT ;  /* 0x000000000000794d */ /* 0x000fea0003800000 */
.L_x_16:
        /* <DEDUP_REMOVED lines=15> */
.L_x_60:


//--------------------- .text.match_patterns_optimized --------------------------
	.section	.text.match_patterns_optimized,"ax",@progbits
	.align	128
        .global         match_patterns_optimized
        .type           match_patterns_optimized,@function
        .size           match_patterns_optimized,(.L_x_61 - match_patterns_optimized)
        .other          match_patterns_optimized,@"STO_CUDA_ENTRY STV_DEFAULT"
match_patterns_optimized:
.text.match_patterns_optimized:
[----:B------:R-:W-:Y:S01]  /*0000*/  LDC R1, c[0x0][0x37c] ;  /* 0x0000df00ff017b82 */ /* 0x000fe20000000800 */
[----:B------:R-:W0:Y:S01]  /*0010*/  S2R R20, SR_TID.X ;  /* 0x0000000000147919 */ /* 0x000e220000002100 */
[----:B------:R-:W0:Y:S06]  /*0020*/  LDCU UR4, c[0x0][0x398] ;  /* 0x00007300ff0477ac */ /* 0x000e2c0008000800 */
[----:B------:R-:W1:Y:S01]  /*0030*/  LDC R27, c[0x0][0x39c] ;  /* 0x0000e700ff1b7b82 */ /* 0x000e620000000800 */
[----:B------:R-:W2:Y:S01]  /*0040*/  LDCU.64 UR8, c[0x0][0x358] ;  /* 0x00006b00ff0877ac */ /* 0x000ea20008000a00 */
[----:B0-----:R-:W-:-:S04]  /*0050*/  ISETP.GE.U32.AND P0, PT, R20, UR4, PT ;  /* 0x0000000414007c0c */ /* 0x001fc8000bf06070 */
[----:B------:R-:W-:-:S13]  /*0060*/  ISETP.GT.U32.OR P0, PT, R20, 0x1f, P0 ;  /* 0x0000001f1400780c */ /* 0x000fda0000704470 */
[----:B------:R-:W0:Y:S01]  /*0070*/  @!P0 LDC.64 R2, c[0x0][0x380] ;  /* 0x0000e000ff028b82 */ /* 0x000e220000000a00 */
[----:B------:R-:W-:-:S05]  /*0080*/  @!P0 IMAD.SHL.U32 R21, R20, 0x40, RZ ;  /* 0x0000004014158824 */ /* 0x000fca00078e00ff */
[----:B0-----:R-:W-:-:S05]  /*0090*/  @!P0 IADD3 R2, P1, PT, R21, R2, RZ ;  /* 0x0000000215028210 */ /* 0x001fca0007f3e0ff */
[----:B------:R-:W-:-:S05]  /*00a0*/  @!P0 IMAD.X R3, RZ, RZ, R3, P1 ;  /* 0x000000ffff038224 */ /* 0x000fca00008e0603 */
[----:B--2---:R-:W2:Y:S04]  /*00b0*/  @!P0 LDG.E.ENL2.256.CONSTANT R8, R4, desc[UR8][R2.64] ;  /* 0xfe0000080204897e */ /* 0x004ea80008129908 */
[----:B------:R-:W3:Y:S01]  /*00c0*/  @!P0 LDG.E.ENL2.256.CONSTANT R12, R16, desc[UR8][R2.64+0x20] ;  /* 0xfe0001080210897e */ /* 0x000ee2000812990c */
[----:B------:R-:W0:Y:S01]  /*00d0*/  LDCU UR5, c[0x0][0x360] ;  /* 0x00006c00ff0577ac */ /* 0x000e220008000800 */
[----:B------:R-:W-:Y:S01]  /*00e0*/  @!P0 MOV R0, 0x400 ;  /* 0x0000040000008802 */ /* 0x000fe20000000f00 */
[----:B------:R-:W4:Y:S01]  /*00f0*/  @!P0 S2R R23, SR_CgaCtaId ;  /* 0x0000000000178919 */ /* 0x000f220000008800 */
[----:B------:R-:W0:Y:S02]  /*0100*/  S2R R25, SR_CTAID.X ;  /* 0x0000000000197919 */ /* 0x000e240000002500 */
[----:B----4-:R-:W-:Y:S01]  /*0110*/  @!P0 LEA R0, R23, R0, 0x18 ;  /* 0x0000000017008211 */ /* 0x010fe200078ec0ff */
[----:B0-----:R-:W-:-:S04]  /*0120*/  IMAD R20, R25, UR5, R20 ;  /* 0x0000000519147c24 */ /* 0x001fc8000f8e0214 */
[----:B------:R-:W-:Y:S02]  /*0130*/  @!P0 IMAD.IADD R0, R21, 0x1, R0 ;  /* 0x0000000115008824 */ /* 0x000fe400078e0200 */
[----:B------:R-:W-:-:S05]  /*0140*/  IMAD.SHL.U32 R28, R20, 0x4, RZ ;  /* 0x00000004141c7824 */ /* 0x000fca00078e00ff */
[----:B-1----:R-:W-:-:S04]  /*0150*/  VIADDMNMX.U32 R30, R28, 0x4, R27, PT ;  /* 0x000000041c1e7846 */ /* 0x002fc8000380001b */
[----:B------:R-:W-:Y:S01]  /*0160*/  ISETP.GE.U32.AND P1, PT, R28, R30, PT ;  /* 0x0000001e1c00720c */ /* 0x000fe20003f26070 */
[----:B--2---:R0:W-:Y:S04]  /*0170*/  @!P0 STS.128 [R0], R4 ;  /* 0x0000000400008388 */ /* 0x0041e80000000c00 */
[----:B------:R0:W-:Y:S04]  /*0180*/  @!P0 STS.128 [R0+0x10], R8 ;  /* 0x0000100800008388 */ /* 0x0001e80000000c00 */
[----:B---3--:R0:W-:Y:S04]  /*0190*/  @!P0 STS.128 [R0+0x20], R16 ;  /* 0x0000201000008388 */ /* 0x0081e80000000c00 */
[----:B------:R0:W-:Y:S01]  /*01a0*/  @!P0 STS.128 [R0+0x30], R12 ;  /* 0x0000300c00008388 */ /* 0x0001e20000000c00 */
[----:B------:R-:W-:Y:S06]  /*01b0*/  BAR.SYNC.DEFER_BLOCKING 0x0 ;  /* 0x0000000000007b1d */ /* 0x000fec0000010000 */
[----:B------:R-:W-:Y:S05]  /*01c0*/  @P1 EXIT ;  /* 0x000000000000194d */ /* 0x000fea0003800000 */
[----:B------:R-:W-:-:S09]  /*01d0*/  UISETP.NE.AND UP0, UPT, UR4, URZ, UPT ;  /* 0x000000ff0400728c */ /* 0x000fd2000bf05270 */
[----:B------:R-:W-:Y:S05]  /*01e0*/  BRA.U !UP0, `(.L_x_17) ;  /* 0x0000000d08b07547 */ /* 0x000fea000b800000 */
[----:B------:R-:W-:-:S04]  /*01f0*/  UISETP.LT.U32.AND UP0, UPT, UR4, 0x20, UPT ;  /* 0x000000200400788c */ /* 0x000fc8000bf01070 */
[----:B------:R-:W-:-:S04]  /*0200*/  USEL UR4, UR4, 0x20, UP0 ;  /* 0x0000002004047887 */ /* 0x000fc80008000000 */
[----:B------:R-:W-:Y:S02]  /*0210*/  ULOP3.LUT UR7, UR4, 0x7, URZ, 0xc0, !UPT ;  /* 0x0000000704077892 */ /* 0x000fe4000f8ec0ff */
[----:B------:R-:W-:-:S12]  /*0220*/  ULOP3.LUT UR4, UR4, 0x38, URZ, 0xc0, !UPT ;  /* 0x0000003804047892 */ /* 0x000fd8000f8ec0ff */
.L_x_33:
[----:B------:R-:W1:Y:S01]  /*0230*/  LDC.64 R32, c[0x0][0x388] ;  /* 0x0000e200ff207b82 */ /* 0x000e620000000a00 */
[----:B------:R-:W2:Y:S01]  /*0240*/  LDCU UR5, c[0x0][0x398] ;  /* 0x00007300ff0577ac */ /* 0x000ea20008000800 */
[----:B-1----:R-:W-:-:S05]  /*0250*/  IMAD.WIDE.U32 R32, R28, 0x40, R32 ;  /* 0x000000401c207825 */ /* 0x002fca00078e0020 */
[----:B------:R1:W5:Y:S01]  /*0260*/  LDG.E.CONSTANT R3, desc[UR8][R32.64] ;  /* 0x0000000820037981 */ /* 0x000362000c1e9900 */
[----:B--2---:R-:W-:Y:S01]  /*0270*/  UISETP.GE.U32.AND UP0, UPT, UR5, 0x8, UPT ;  /* 0x000000080500788c */ /* 0x004fe2000bf06070 */
[----:B0-----:R-:W-:Y:S02]  /*0280*/  IMAD.MOV.U32 R0, RZ, RZ, RZ ;  /* 0x000000ffff007224 */ /* 0x001fe400078e00ff */
[----:B------:R-:W-:-:S06]  /*0290*/  IMAD.MOV.U32 R2, RZ, RZ, RZ ;  /* 0x000000ffff027224 */ /* 0x000fcc00078e00ff */
[----:B-1----:R-:W-:Y:S05]  /*02a0*/  BRA.U !UP0, `(.L_x_18) ;  /* 0x0000000508847547 */ /* 0x002fea000b800000 */
[----:B------:R-:W0:Y:S01]  /*02b0*/  S2R R5, SR_CgaCtaId ;  /* 0x0000000000057919 */ /* 0x000e220000008800 */
[----:B------:R-:W-:Y:S01]  /*02c0*/  MOV R0, 0x400 ;  /* 0x0000040000007802 */ /* 0x000fe20000000f00 */
[----:B------:R-:W-:Y:S02]  /*02d0*/  IMAD.MOV.U32 R29, RZ, RZ, RZ ;  /* 0x000000ffff1d7224 */ /* 0x000fe400078e00ff */
[----:B------:R-:W-:Y:S01]  /*02e0*/  IMAD.MOV.U32 R2, RZ, RZ, RZ ;  /* 0x000000ffff027224 */ /* 0x000fe200078e00ff */
[----:B0-----:R-:W-:-:S07]  /*02f0*/  LEA R0, R5, R0, 0x18 ;  /* 0x0000000005007211 */ /* 0x001fce00078ec0ff */
.L_x_19:
[----:B------:R-:W-:-:S05]  /*0300*/  IMAD R31, R29, 0x40, R0 ;  /* 0x000000401d1f7824 */ /* 0x000fca00078e0200 */
[----:B------:R-:W0:Y:S04]  /*0310*/  LDS.128 R16, [R31] ;  /* 0x000000001f107984 */ /* 0x000e280000000c00 */
[----:B------:R-:W1:Y:S04]  /*0320*/  LDS.128 R20, [R31+0x40] ;  /* 0x000040001f147984 */ /* 0x000e680000000c00 */
[----:B------:R-:W2:Y:S04]  /*0330*/  LDS.128 R4, [R31+0x80] ;  /* 0x000080001f047984 */ /* 0x000ea80000000c00 */
[----:B------:R-:W3:Y:S04]  /*0340*/  LDS.128 R8, [R31+0xc0] ;  /* 0x0000c0001f087984 */ /* 0x000ee80000000c00 */
[----:B------:R-:W4:Y:S01]  /*0350*/  LDS.128 R24, [R31+0x1c0] ;  /* 0x0001c0001f187984 */ /* 0x000f220000000c00 */
[----:B0----5:R-:W-:-:S02]  /*0360*/  ISETP.NE.AND P3, PT, R16, R3, PT ;  /* 0x000000031000720c */ /* 0x021fc40003f65270 */
[----:B-1----:R-:W-:-:S11]  /*0370*/  ISETP.NE.AND P4, PT, R20, R3, PT ;  /* 0x000000031400720c */ /* 0x002fd60003f85270 */
[----:B------:R-:W4:Y:S01]  /*0380*/  @!P3 LDG.E.CONSTANT R12, desc[UR8][R32.64+0x4] ;  /* 0x00000408200cb981 */ /* 0x000f22000c1e9900 */
[----:B--2---:R-:W-:-:S03]  /*0390*/  ISETP.NE.AND P1, PT, R4, R3, PT ;  /* 0x000000030400720c */ /* 0x004fc60003f25270 */
[----:B------:R-:W2:Y:S04]  /*03a0*/  @!P4 LDG.E.CONSTANT R16, desc[UR8][R32.64+0x4] ;  /* 0x000004082010c981 */ /* 0x000ea8000c1e9900 */
[----:B------:R-:W2:Y:S04]  /*03b0*/  @!P3 LDG.E.CONSTANT R19, desc[UR8][R32.64+0x8] ;  /* 0x000008082013b981 */ /* 0x000ea8000c1e9900 */
[----:B------:R-:W2:Y:S04]  /*03c0*/  @!P4 LDG.E.CONSTANT R23, desc[UR8][R32.64+0x8] ;  /* 0x000008082017c981 */ /* 0x000ea8000c1e9900 */
[----:B------:R-:W2:Y:S04]  /*03d0*/  @!P1 LDG.E.CONSTANT R20, desc[UR8][R32.64+0x4] ;  /* 0x0000040820149981 */ /* 0x000ea8000c1e9900 */
[----:B------:R-:W2:Y:S01]  /*03e0*/  @!P1 LDG.E.CONSTANT R7, desc[UR8][R32.64+0x8] ;  /* 0x0000080820079981 */ /* 0x000ea2000c1e9900 */
[----:B---3--:R-:W-:-:S13]  /*03f0*/  ISETP.NE.AND P6, PT, R8, R3, PT ;  /* 0x000000030800720c */ /* 0x008fda0003fc5270 */
[----:B------:R-:W3:Y:S01]  /*0400*/  @!P6 LDG.E.CONSTANT R4, desc[UR8][R32.64+0x4] ;  /* 0x000004082004e981 */ /* 0x000ee2000c1e9900 */
[----:B----4-:R-:W-:Y:S02]  /*0410*/  ISETP.NE.AND P5, PT, R24, R3, PT ;  /* 0x000000031800720c */ /* 0x010fe40003fa5270 */
[C---:B------:R-:W-:Y:S02]  /*0420*/  @!P3 ISETP.NE.AND P0, PT, R17.reuse, R12, PT ;  /* 0x0000000c1100b20c */ /* 0x040fe40003f05270 */
[----:B------:R-:W0:Y:S02]  /*0430*/  LDS.128 R12, [R31+0x100] ;  /* 0x000100001f0c7984 */ /* 0x000e240000000c00 */
[----:B------:R-:W-:Y:S02]  /*0440*/  @!P3 ISETP.EQ.OR P0, PT, R17, RZ, !P0 ;  /* 0x000000ff1100b20c */ /* 0x000fe40004702670 */
[----:B--2---:R-:W-:Y:S02]  /*0450*/  @!P4 ISETP.NE.AND P2, PT, R21, R16, PT ;  /* 0x000000101500c20c */ /* 0x004fe40003f45270 */
[----:B------:R-:W-:-:S02]  /*0460*/  @!P3 ISETP.EQ.AND P0, PT, R18, R19, P0 ;  /* 0x000000131200b20c */ /* 0x000fc40000702270 */
[----:B------:R-:W1:Y:S01]  /*0470*/  LDS.128 R16, [R31+0x140] ;  /* 0x000140001f107984 */ /* 0x000e620000000c00 */
[----:B------:R-:W-:Y:S01]  /*0480*/  @!P4 ISETP.EQ.OR P2, PT, R21, RZ, !P2 ;  /* 0x000000ff1500c20c */ /* 0x000fe20005742670 */
[----:B------:R-:W-:Y:S01]  /*0490*/  @!P4 VIADD R21, R29, 0x1 ;  /* 0x000000011d15c836 */ /* 0x000fe20000000000 */
[----:B------:R-:W-:Y:S02]  /*04a0*/  @!P3 SEL R8, RZ, 0x1, !P0 ;  /* 0x00000001ff08b807 */ /* 0x000fe40004000000 */
[----:B------:R-:W-:Y:S02]  /*04b0*/  @!P4 ISETP.EQ.AND P2, PT, R22, R23, P2 ;  /* 0x000000171600c20c */ /* 0x000fe40001742270 */
[----:B------:R-:W-:Y:S02]  /*04c0*/  @!P3 SHF.L.U32 R11, R8, R29, RZ ;  /* 0x0000001d080bb219 */ /* 0x000fe400000006ff */
[----:B------:R-:W-:Y:S02]  /*04d0*/  @!P4 SEL R8, RZ, 0x1, !P2 ;  /* 0x00000001ff08c807 */ /* 0x000fe40005000000 */
[----:B------:R-:W-:-:S02]  /*04e0*/  @!P3 LOP3.LUT R2, R11, R2, RZ, 0xfc, !PT ;  /* 0x000000020b02b212 */ /* 0x000fc400078efcff */
[C---:B------:R-:W-:Y:S02]  /*04f0*/  @!P1 ISETP.NE.AND P0, PT, R5.reuse, R20, PT ;  /* 0x000000140500920c */ /* 0x040fe40003f05270 */
[----:B------:R-:W-:Y:S02]  /*0500*/  @!P4 SHF.L.U32 R11, R8, R21, RZ ;  /* 0x00000015080bc219 */ /* 0x000fe400000006ff */
[----:B------:R-:W2:Y:S01]  /*0510*/  LDS.128 R20, [R31+0x180] ;  /* 0x000180001f147984 */ /* 0x000ea20000000c00 */
[----:B------:R-:W-:Y:S02]  /*0520*/  @!P1 ISETP.EQ.OR P0, PT, R5, RZ, !P0 ;  /* 0x000000ff0500920c */ /* 0x000fe40004702670 */
[----:B------:R-:W-:Y:S01]  /*0530*/  @!P4 LOP3.LUT R2, R11, R2, RZ, 0xfc, !PT ;  /* 0x000000020b02c212 */ /* 0x000fe200078efcff */
[----:B------:R-:W4:Y:S01]  /*0540*/  @!P6 LDG.E.CONSTANT R5, desc[UR8][R32.64+0x8] ;  /* 0x000008082005e981 */ /* 0x000f22000c1e9900 */
[----:B------:R-:W-:Y:S02]  /*0550*/  @!P1 ISETP.EQ.AND P0, PT, R6, R7, P0 ;  /* 0x000000070600920c */ /* 0x000fe40000702270 */
[-C--:B0-----:R-:W-:Y:S01]  /*0560*/  ISETP.NE.AND P2, PT, R12, R3.reuse, PT ;  /* 0x000000030c00720c */ /* 0x081fe20003f45270 */
[----:B------:R-:W-:Y:S01]  /*0570*/  @!P1 VIADD R7, R29, 0x2 ;  /* 0x000000021d079836 */ /* 0x000fe20000000000 */
[----:B------:R-:W4:Y:S01]  /*0580*/  @!P5 LDG.E.CONSTANT R15, desc[UR8][R32.64+0x8] ;  /* 0x00000808200fd981 */ /* 0x000f22000c1e9900 */
[----:B-1----:R-:W-:-:S02]  /*0590*/  ISETP.NE.AND P3, PT, R16, R3, PT ;  /* 0x000000031000720c */ /* 0x002fc40003f65270 */
[----:B------:R-:W-:-:S08]  /*05a0*/  @!P1 SEL R8, RZ, 0x1, !P0 ;  /* 0x00000001ff089807 */ /* 0x000fd00004000000 */
[----:B------:R-:W4:Y:S01]  /*05b0*/  @!P2 LDG.E.CONSTANT R6, desc[UR8][R32.64+0x4] ;  /* 0x000004082006a981 */ /* 0x000f22000c1e9900 */
[----:B------:R-:W-:-:S03]  /*05c0*/  @!P1 SHF.L.U32 R11, R8, R7, RZ ;  /* 0x00000007080b9219 */ /* 0x000fc600000006ff */
[----:B------:R-:W4:Y:S04]  /*05d0*/  @!P2 LDG.E.CONSTANT R7, desc[UR8][R32.64+0x8] ;  /* 0x000008082007a981 */ /* 0x000f28000c1e9900 */
[----:B------:R-:W4:Y:S01]  /*05e0*/  @!P3 LDG.E.CONSTANT R8, desc[UR8][R32.64+0x4] ;  /* 0x000004082008b981 */ /* 0x000f22000c1e9900 */
[----:B--2---:R-:W-:Y:S02]  /*05f0*/  ISETP.NE.AND P4, PT, R20, R3, PT ;  /* 0x000000031400720c */ /* 0x004fe40003f85270 */
[----:B------:R-:W-:Y:S02]  /*0600*/  @!P1 LOP3.LUT R2, R11, R2, RZ, 0xfc, !PT ;  /* 0x000000020b029212 */ /* 0x000fe400078efcff */
[----:B------:R-:W2:Y:S01]  /*0610*/  @!P3 LDG.E.CONSTANT R11, desc[UR8][R32.64+0x8] ;  /* 0x00000808200bb981 */ /* 0x000ea2000c1e9900 */
[----:B---3--:R-:W-:-:S03]  /*0620*/  @!P6 ISETP.NE.AND P1, PT, R9, R4, PT ;  /* 0x000000040900e20c */ /* 0x008fc60003f25270 */
[----:B------:R-:W3:Y:S05]  /*0630*/  @!P5 LDG.E.CONSTANT R4, desc[UR8][R32.64+0x4] ;  /* 0x000004082004d981 */ /* 0x000eea000c1e9900 */
[----:B------:R-:W3:Y:S01]  /*0640*/  @!P4 LDG.E.CONSTANT R12, desc[UR8][R32.64+0x4] ;  /* 0x00000408200cc981 */ /* 0x000ee2000c1e9900 */
[----:B------:R-:W-:-:S03]  /*0650*/  @!P6 ISETP.EQ.OR P1, PT, R9, RZ, !P1 ;  /* 0x000000ff0900e20c */ /* 0x000fc60004f22670 */
[----:B------:R-:W3:Y:S01]  /*0660*/  @!P4 LDG.E.CONSTANT R9, desc[UR8][R32.64+0x8] ;  /* 0x000008082009c981 */ /* 0x000ee2000c1e9900 */
[----:B----4-:R-:W-:Y:S01]  /*0670*/  @!P6 ISETP.EQ.AND P1, PT, R10, R5, P1 ;  /* 0x000000050a00e20c */ /* 0x010fe20000f22270 */
[----:B------:R-:W-:Y:S01]  /*0680*/  @!P6 VIADD R5, R29, 0x3 ;  /* 0x000000031d05e836 */ /* 0x000fe20000000000 */
[----:B------:R-:W-:-:S04]  /*0690*/  @!P2 ISETP.NE.AND P0, PT, R13, R6, PT ;  /* 0x000000060d00a20c */ /* 0x000fc80003f05270 */
[----:B------:R-:W-:Y:S02]  /*06a0*/  @!P2 ISETP.EQ.OR P0, PT, R13, RZ, !P0 ;  /* 0x000000ff0d00a20c */ /* 0x000fe40004702670 */
[----:B------:R-:W-:Y:S02]  /*06b0*/  @!P6 SEL R6, RZ, 0x1, !P1 ;  /* 0x00000001ff06e807 */ /* 0x000fe40004800000 */
[----:B------:R-:W-:Y:S02]  /*06c0*/  @!P2 ISETP.EQ.AND P0, PT, R14, R7, P0 ;  /* 0x000000070e00a20c */ /* 0x000fe40000702270 */
[C---:B------:R-:W-:Y:S02]  /*06d0*/  @!P3 ISETP.NE.AND P1, PT, R17.reuse, R8, PT ;  /* 0x000000081100b20c */ /* 0x040fe40003f25270 */
[----:B------:R-:W-:Y:S02]  /*06e0*/  @!P2 SEL R7, RZ, 0x1, !P0 ;  /* 0x00000001ff07a807 */ /* 0x000fe40004000000 */
[----:B------:R-:W-:-:S02]  /*06f0*/  @!P3 ISETP.EQ.OR P0, PT, R17, RZ, !P1 ;  /* 0x000000ff1100b20c */ /* 0x000fc40004f02670 */
[----:B------:R-:W-:Y:S02]  /*0700*/  @!P6 SHF.L.U32 R5, R6, R5, RZ ;  /* 0x000000050605e219 */ /* 0x000fe400000006ff */
[----:B--2---:R-:W-:Y:S01]  /*0710*/  @!P3 ISETP.EQ.AND P1, PT, R18, R11, P0 ;  /* 0x0000000b1200b20c */ /* 0x004fe20000722270 */
[----:B------:R-:W-:Y:S01]  /*0720*/  @!P2 VIADD R6, R29, 0x4 ;  /* 0x000000041d06a836 */ /* 0x000fe20000000000 */
[----:B---3--:R-:W-:Y:S01]  /*0730*/  @!P5 ISETP.NE.AND P0, PT, R25, R4, PT ;  /* 0x000000041900d20c */ /* 0x008fe20003f05270 */
[----:B------:R-:W-:Y:S01]  /*0740*/  @!P3 VIADD R4, R29, 0x5 ;  /* 0x000000051d04b836 */ /* 0x000fe20000000000 */
[----:B------:R-:W-:Y:S02]  /*0750*/  @!P6 LOP3.LUT R2, R5, R2, RZ, 0xfc, !PT ;  /* 0x000000020502e212 */ /* 0x000fe400078efcff */
[----:B------:R-:W-:Y:S02]  /*0760*/  @!P3 SEL R5, RZ, 0x1, !P1 ;  /* 0x00000001ff05b807 */ /* 0x000fe40004800000 */
[----:B------:R-:W-:-:S02]  /*0770*/  @!P4 ISETP.NE.AND P6, PT, R21, R12, PT ;  /* 0x0000000c1500c20c */ /* 0x000fc40003fc5270 */
[----:B------:R-:W-:Y:S02]  /*0780*/  @!P5 ISETP.EQ.OR P0, PT, R25, RZ, !P0 ;  /* 0x000000ff1900d20c */ /* 0x000fe40004702670 */
[----:B------:R-:W-:Y:S01]  /*0790*/  @!P2 SHF.L.U32 R7, R7, R6, RZ ;  /* 0x000000060707a219 */ /* 0x000fe200000006ff */
[----:B------:R-:W-:Y:S01]  /*07a0*/  @!P5 VIADD R6, R29, 0x7 ;  /* 0x000000071d06d836 */ /* 0x000fe20000000000 */
[----:B------:R-:W-:Y:S01]  /*07b0*/  @!P3 SHF.L.U32 R5, R5, R4, RZ ;  /* 0x000000040505b219 */ /* 0x000fe200000006ff */
[----:B------:R-:W-:Y:S01]  /*07c0*/  @!P4 VIADD R4, R29, 0x6 ;  /* 0x000000061d04c836 */ /* 0x000fe20000000000 */
[----:B------:R-:W-:Y:S01]  /*07d0*/  @!P4 ISETP.EQ.OR P1, PT, R21, RZ, !P6 ;  /* 0x000000ff1500c20c */ /* 0x000fe20007722670 */
[----:B------:R-:W-:Y:S01]  /*07e0*/  VIADD R29, R29, 0x8 ;  /* 0x000000081d1d7836 */ /* 0x000fe20000000000 */
[----:B------:R-:W-:Y:S02]  /*07f0*/  @!P5 ISETP.EQ.AND P0, PT, R26, R15, P0 ;  /* 0x0000000f1a00d20c */ /* 0x000fe40000702270 */
[----:B------:R-:W-:-:S02]  /*0800*/  @!P2 LOP3.LUT R2, R7, R2, RZ, 0xfc, !PT ;  /* 0x000000020702a212 */ /* 0x000fc400078efcff */
[----:B------:R-:W-:Y:S02]  /*0810*/  @!P4 ISETP.EQ.AND P1, PT, R22, R9, P1 ;  /* 0x000000091600c20c */ /* 0x000fe40000f22270 */
[----:B------:R-:W-:Y:S02]  /*0820*/  @!P5 SEL R7, RZ, 0x1, !P0 ;  /* 0x00000001ff07d807 */ /* 0x000fe40004000000 */
[----:B------:R-:W-:Y:S02]  /*0830*/  ISETP.NE.AND P0, PT, R29, UR4, PT ;  /* 0x000000041d007c0c */ /* 0x000fe4000bf05270 */
[----:B------:R-:W-:Y:S02]  /*0840*/  @!P3 LOP3.LUT R2, R5, R2, RZ, 0xfc, !PT ;  /* 0x000000020502b212 */ /* 0x000fe400078efcff */
[----:B------:R-:W-:-:S04]  /*0850*/  @!P4 SEL R5, RZ, 0x1, !P1 ;  /* 0x00000001ff05c807 */ /* 0x000fc80004800000 */
[----:B------:R-:W-:Y:S02]  /*0860*/  @!P4 SHF.L.U32 R5, R5, R4, RZ ;  /* 0x000000040505c219 */ /* 0x000fe400000006ff */
[----:B------:R-:W-:Y:S02]  /*0870*/  @!P5 SHF.L.U32 R7, R7, R6, RZ ;  /* 0x000000060707d219 */ /* 0x000fe400000006ff */
[----:B------:R-:W-:-:S04]  /*0880*/  @!P4 LOP3.LUT R2, R5, R2, RZ, 0xfc, !PT ;  /* 0x000000020502c212 */ /* 0x000fc800078efcff */
[----:B------:R-:W-:Y:S01]  /*0890*/  @!P5 LOP3.LUT R2, R7, R2, RZ, 0xfc, !PT ;  /* 0x000000020702d212 */ /* 0x000fe200078efcff */
[----:B------:R-:W-:Y:S06]  /*08a0*/  @P0 BRA `(.L_x_19) ;  /* 0xfffffff800940947 */ /* 0x000fec000383ffff */
[----:B------:R-:W-:-:S07]  /*08b0*/  IMAD.U32 R0, RZ, RZ, UR4 ;  /* 0x00000004ff007e24 */ /* 0x000fce000f8e00ff */
.L_x_18:
[----:B------:R-:W-:-:S09]  /*08c0*/  UISETP.NE.AND UP0, UPT, UR7, URZ, UPT ;  /* 0x000000ff0700728c */ /* 0x000fd2000bf05270 */
[----:B------:R-:W-:Y:S05]  /*08d0*/  BRA.U !UP0, `(.L_x_20) ;  /* 0x0000000508bc7547 */ /* 0x000fea000b800000 */
[----:B------:R-:W0:Y:S01]  /*08e0*/  S2UR UR6, SR_CgaCtaId ;  /* 0x00000000000679c3 */ /* 0x000e220000008800 */
[----:B------:R-:W-:Y:S01]  /*08f0*/  UMOV UR5, 0x400 ;  /* 0x0000040000057882 */ /* 0x000fe20000000000 */
[----:B------:R-:W-:Y:S01]  /*0900*/  BSSY.RECONVERGENT B0, `(.L_x_21) ;  /* 0x000000e000007945 */ /* 0x000fe20003800200 */
[----:B0-----:R-:W-:-:S06]  /*0910*/  ULEA UR5, UR6, UR5, 0x18 ;  /* 0x0000000506057291 */ /* 0x001fcc000f8ec0ff */
[----:B------:R-:W-:-:S05]  /*0920*/  LEA R8, R0, UR5, 0x6 ;  /* 0x0000000500087c11 */ /* 0x000fca000f8e30ff */
[----:B------:R-:W0:Y:S02]  /*0930*/  LDS.128 R4, [R8] ;  /* 0x0000000008047984 */ /* 0x000e240000000c00 */
[----:B0----5:R-:W-:-:S13]  /*0940*/  ISETP.NE.AND P0, PT, R4, R3, PT ;  /* 0x000000030400720c */ /* 0x021fda0003f05270 */
[----:B------:R-:W-:Y:S05]  /*0950*/  @P0 BRA `(.L_x_22) ;  /* 0x0000000000200947 */ /* 0x000fea0003800000 */
[----:B------:R-:W2:Y:S04]  /*0960*/  LDG.E.CONSTANT R4, desc[UR8][R32.64+0x4] ;  /* 0x0000040820047981 */ /* 0x000ea8000c1e9900 */
[----:B------:R-:W3:Y:S01]  /*0970*/  LDG.E.CONSTANT R7, desc[UR8][R32.64+0x8] ;  /* 0x0000080820077981 */ /* 0x000ee2000c1e9900 */
[----:B--2---:R-:W-:-:S04]  /*0980*/  ISETP.NE.AND P0, PT, R5, R4, PT ;  /* 0x000000040500720c */ /* 0x004fc80003f05270 */
[----:B------:R-:W-:-:S04]  /*0990*/  ISETP.EQ.OR P0, PT, R5, RZ, !P0 ;  /* 0x000000ff0500720c */ /* 0x000fc80004702670 */
[----:B---3--:R-:W-:-:S04]  /*09a0*/  ISETP.EQ.AND P0, PT, R6, R7, P0 ;  /* 0x000000070600720c */ /* 0x008fc80000702270 */
[----:B------:R-:W-:-:S04]  /*09b0*/  SEL R5, RZ, 0x1, !P0 ;  /* 0x00000001ff057807 */ /* 0x000fc80004000000 */
[----:B------:R-:W-:-:S04]  /*09c0*/  SHF.L.U32 R5, R5, R0, RZ ;  /* 0x0000000005057219 */ /* 0x000fc800000006ff */
[----:B------:R-:W-:-:S07]  /*09d0*/  LOP3.LUT R2, R5, R2, RZ, 0xfc, !PT ;  /* 0x0000000205027212 */ /* 0x000fce00078efcff */
.L_x_22:
[----:B------:R-:W-:Y:S05]  /*09e0*/  BSYNC.RECONVERGENT B0 ;  /* 0x0000000000007941 */ /* 0x000fea0003800200 */
.L_x_21:
[----:B------:R-:W-:-:S09]  /*09f0*/  UISETP.NE.AND UP0, UPT, UR7, 0x1, UPT ;  /* 0x000000010700788c */ /* 0x000fd2000bf05270 */
[----:B------:R-:W-:Y:S05]  /*0a00*/  BRA.U !UP0, `(.L_x_20) ;  /* 0x0000000508707547 */ /* 0x000fea000b800000 */
[----:B------:R-:W0:Y:S01]  /*0a10*/  LDS.128 R4, [R8+0x40] ;  /* 0x0000400008047984 */ /* 0x000e220000000c00 */
[----:B------:R-:W-:Y:S01]  /*0a20*/  BSSY.RECONVERGENT B0, `(.L_x_23) ;  /* 0x000000c000007945 */ /* 0x000fe20003800200 */
[----:B0-----:R-:W-:-:S13]  /*0a30*/  ISETP.NE.AND P0, PT, R4, R3, PT ;  /* 0x000000030400720c */ /* 0x001fda0003f05270 */
[----:B------:R-:W-:Y:S05]  /*0a40*/  @P0 BRA `(.L_x_24) ;  /* 0x0000000000240947 */ /* 0x000fea0003800000 */
[----:B------:R-:W2:Y:S04]  /*0a50*/  LDG.E.CONSTANT R4, desc[UR8][R32.64+0x4] ;  /* 0x0000040820047981 */ /* 0x000ea8000c1e9900 */
[----:B------:R-:W3:Y:S01]  /*0a60*/  LDG.E.CONSTANT R7, desc[UR8][R32.64+0x8] ;  /* 0x0000080820077981 */ /* 0x000ee2000c1e9900 */
[----:B--2---:R-:W-:-:S04]  /*0a70*/  ISETP.NE.AND P0, PT, R5, R4, PT ;  /* 0x000000040500720c */ /* 0x004fc80003f05270 */
[----:B------:R-:W-:Y:S01]  /*0a80*/  ISETP.EQ.OR P0, PT, R5, RZ, !P0 ;  /* 0x000000ff0500720c */ /* 0x000fe20004702670 */
[----:B------:R-:W-:-:S03]  /*0a90*/  VIADD R5, R0, 0x1 ;  /* 0x0000000100057836 */ /* 0x000fc60000000000 */
[----:B---3--:R-:W-:-:S04]  /*0aa0*/  ISETP.EQ.AND P0, PT, R6, R7, P0 ;  /* 0x000000070600720c */ /* 0x008fc80000702270 */
[----:B------:R-:W-:-:S04]  /*0ab0*/  SEL R4, RZ, 0x1, !P0 ;  /* 0x00000001ff047807 */ /* 0x000fc80004000000 */
[----:B------:R-:W-:-:S04]  /*0ac0*/  SHF.L.U32 R5, R4, R5, RZ ;  /* 0x0000000504057219 */ /* 0x000fc800000006ff */
[----:B------:R-:W-:-:S07]  /*0ad0*/  LOP3.LUT R2, R5, R2, RZ, 0xfc, !PT ;  /* 0x0000000205027212 */ /* 0x000fce00078efcff */
.L_x_24:
[----:B------:R-:W-:Y:S05]  /*0ae0*/  BSYNC.RECONVERGENT B0 ;  /* 0x0000000000007941 */ /* 0x000fea0003800200 */
.L_x_23:
        /* <DEDUP_REMOVED lines=15> */
.L_x_26:
[----:B------:R-:W-:Y:S05]  /*0be0*/  BSYNC.RECONVERGENT B0 ;  /* 0x0000000000007941 */ /* 0x000fea0003800200 */
.L_x_25:
        /* <DEDUP_REMOVED lines=15> */
.L_x_28:
[----:B------:R-:W-:Y:S05]  /*0ce0*/  BSYNC.RECONVERGENT B0 ;  /* 0x0000000000007941 */ /* 0x000fea0003800200 */
.L_x_27:
        /* <DEDUP_REMOVED lines=15> */
.L_x_30:
[----:B------:R-:W-:Y:S05]  /*0de0*/  BSYNC.RECONVERGENT B0 ;  /* 0x0000000000007941 */ /* 0x000fea0003800200 */
.L_x_29:
        /* <DEDUP_REMOVED lines=15> */
.L_x_32:
[----:B------:R-:W-:Y:S05]  /*0ee0*/  BSYNC.RECONVERGENT B0 ;  /* 0x0000000000007941 */ /* 0x000fea0003800200 */
.L_x_31:
[----:B------:R-:W-:-:S09]  /*0ef0*/  UISETP.NE.AND UP0, UPT, UR7, 0x6, UPT ;  /* 0x000000060700788c */ /* 0x000fd2000bf05270 */
[----:B------:R-:W-:Y:S05]  /*0f00*/  BRA.U !UP0, `(.L_x_20) ;  /* 0x0000000108307547 */ /* 0x000fea000b800000 */
[----:B------:R-:W0:Y:S02]  /*0f10*/  LDS.128 R4, [R8+0x180] ;  /* 0x0001800008047984 */ /* 0x000e240000000c00 */
[----:B0-----:R-:W-:-:S13]  /*0f20*/  ISETP.NE.AND P0, PT, R4, R3, PT ;  /* 0x000000030400720c */ /* 0x001fda0003f05270 */
[----:B------:R-:W-:Y:S05]  /*0f30*/  @P0 BRA `(.L_x_20) ;  /* 0x0000000000240947 */ /* 0x000fea0003800000 */
[----:B------:R-:W2:Y:S04]  /*0f40*/  LDG.E.CONSTANT R4, desc[UR8][R32.64+0x4] ;  /* 0x0000040820047981 */ /* 0x000ea8000c1e9900 */
[----:B------:R-:W3:Y:S01]  /*0f50*/  LDG.E.CONSTANT R3, desc[UR8][R32.64+0x8] ;  /* 0x0000080820037981 */ /* 0x000ee2000c1e9900 */
[----:B--2---:R-:W-:-:S04]  /*0f60*/  ISETP.NE.AND P0, PT, R5, R4, PT ;  /* 0x000000040500720c */ /* 0x004fc80003f05270 */
[----:B------:R-:W-:-:S04]  /*0f70*/  ISETP.EQ.OR P0, PT, R5, RZ, !P0 ;  /* 0x000000ff0500720c */ /* 0x000fc80004702670 */
[----:B---3--:R-:W-:Y:S01]  /*0f80*/  ISETP.EQ.AND P0, PT, R6, R3, P0 ;  /* 0x000000030600720c */ /* 0x008fe20000702270 */
[----:B------:R-:W-:-:S03]  /*0f90*/  VIADD R3, R0, 0x6 ;  /* 0x0000000600037836 */ /* 0x000fc60000000000 */
[----:B------:R-:W-:-:S04]  /*0fa0*/  SEL R0, RZ, 0x1, !P0 ;  /* 0x00000001ff007807 */ /* 0x000fc80004000000 */
[----:B------:R-:W-:-:S04]  /*0fb0*/  SHF.L.U32 R3, R0, R3, RZ ;  /* 0x0000000300037219 */ /* 0x000fc800000006ff */
[----:B------:R-:W-:-:S07]  /*0fc0*/  LOP3.LUT R2, R3, R2, RZ, 0xfc, !PT ;  /* 0x0000000203027212 */ /* 0x000fce00078efcff */
.L_x_20:
[C---:B------:R-:W-:Y:S01]  /*0fd0*/  ISETP.NE.AND P1, PT, R2.reuse, RZ, PT ;  /* 0x000000ff0200720c */ /* 0x040fe20003f25270 */
[----:B------:R-:W-:Y:S05]  /*0fe0*/  WARPSYNC.ALL ;  /* 0x0000000000007948 */ /* 0x000fea0003800000 */
[----:B------:R-:W-:-:S07]  /*0ff0*/  ISETP.NE.AND P0, PT, R2, RZ, PT ;  /* 0x000000ff0200720c */ /* 0x000fce0003f05270 */
[----:B------:R-:W-:-:S04]  /*1000*/  VOTE.ANY R0, PT, P1 ;  /* 0x0000000000007806 */ /* 0x000fc800008e0100 */
[----:B------:R-:W-:-:S13]  /*1010*/  ISETP.EQ.OR P0, PT, R0, RZ, !P0 ;  /* 0x000000ff0000720c */ /* 0x000fda0004702670 */
[----:B------:R-:W0:Y:S01]  /*1020*/  @!P0 LDC.64 R4, c[0x0][0x390] ;  /* 0x0000e400ff048b82 */ /* 0x000e220000000a00 */
[----:B-----5:R-:W-:-:S04]  /*1030*/  @!P0 IMAD.SHL.U32 R3, R28, 0x2, RZ ;  /* 0x000000021c038824 */ /* 0x020fc800078e00ff */
[----:B0-----:R-:W-:-:S05]  /*1040*/  @!P0 IMAD.WIDE.U32 R4, R3, 0x4, R4 ;  /* 0x0000000403048825 */ /* 0x001fca00078e0004 */
[----:B------:R0:W-:Y:S04]  /*1050*/  @!P0 STG.E desc[UR8][R4.64], R28 ;  /* 0x0000001c04008986 */ /* 0x0001e8000c101908 */
[----:B------:R1:W-:Y:S01]  /*1060*/  @!P0 STG.E desc[UR8][R4.64+0x4], R2 ;  /* 0x0000040204008986 */ /* 0x0003e2000c101908 */
[----:B0-----:R-:W-:-:S05]  /*1070*/  VIADD R28, R28, 0x1 ;  /* 0x000000011c1c7836 */ /* 0x001fca0000000000 */
[----:B------:R-:W-:-:S13]  /*1080*/  ISETP.NE.AND P0, PT, R28, R30, PT ;  /* 0x0000001e1c00720c */ /* 0x000fda0003f05270 */
[----:B-1----:R-:W-:Y:S05]  /*1090*/  @P0 BRA `(.L_x_33) ;  /* 0xfffffff000640947 */ /* 0x002fea000383ffff */
[----:B------:R-:W-:Y:S05]  /*10a0*/  EXIT ;  /* 0x000000000000794d */ /* 0x000fea0003800000 */
.L_x_17:
[----:B------:R-:W-:Y:S01]  /*10b0*/  LOP3.LUT P0, R3, R30, 0x3, RZ, 0xc0, !PT ;  /* 0x000000031e037812 */ /* 0x000fe2000780c0ff */
[----:B------:R-:W-:Y:S01]  /*10c0*/  BSSY B0, `(.L_x_34) ;  /* 0x000000a000007945 */ /* 0x000fe20003800000 */
[----:B0-----:R-:W-:-:S11]  /*10d0*/  IMAD.MOV.U32 R5, RZ, RZ, R28 ;  /* 0x000000ffff057224 */ /* 0x001fd600078e001c */
[----:B------:R-:W-:Y:S05]  /*10e0*/  @!P0 BRA `(.L_x_35) ;  /* 0x00000000001c8947 */ /* 0x000fea0003800000 */
[--C-:B------:R-:W-:Y:S02]  /*10f0*/  IMAD.IADD R5, R28, 0x1, R3.reuse ;  /* 0x000000011c057824 */ /* 0x100fe400078e0203 */
[----:B------:R-:W-:-:S07]  /*1100*/  IMAD.MOV R3, RZ, RZ, -R3 ;  /* 0x000000ffff037224 */ /* 0x000fce00078e0a03 */
.L_x_37:
[----:B------:R-:W-:Y:S01]  /*1110*/  VIADD R3, R3, 0x1 ;  /* 0x0000000103037836 */ /* 0x000fe20000000000 */
[----:B------:R-:W-:-:S04]  /*1120*/  UMOV UR4, 0xffffffff ;  /* 0xffffffff00047882 */ /* 0x000fc80000000000 */
[----:B------:R-:W-:Y:S01]  /*1130*/  ISETP.NE.AND P0, PT, R3, RZ, PT ;  /* 0x000000ff0300720c */ /* 0x000fe20003f05270 */
[----:B------:R-:W-:-:S12]  /*1140*/  BRA.DIV UR4, `(.L_x_36) ;  /* 0x0000000204487947 */ /* 0x000fd8000b800000 */
.L_x_45:
[----:B------:R-:W-:Y:S05]  /*1150*/  @P0 BRA `(.L_x_37) ;  /* 0xfffffffc00ec0947 */ /* 0x000fea000383ffff */
.L_x_35:
[----:B------:R-:W-:Y:S05]  /*1160*/  BSYNC B0 ;  /* 0x0000000000007941 */ /* 0x000fea0003800000 */
.L_x_34:
[----:B------:R-:W-:-:S05]  /*1170*/  IMAD.IADD R0, R28, 0x1, -R30 ;  /* 0x000000011c007824 */ /* 0x000fca00078e0a1e */
[----:B------:R-:W-:-:S13]  /*1180*/  ISETP.GT.U32.AND P0, PT, R0, -0x4, PT ;  /* 0xfffffffc0000780c */ /* 0x000fda0003f04070 */
[----:B------:R-:W-:Y:S05]  /*1190*/  @P0 EXIT ;  /* 0x000000000000094d */ /* 0x000fea0003800000 */
[----:B------:R-:W-:-:S07]  /*11a0*/  IMAD.IADD R5, R5, 0x1, -R30 ;  /* 0x0000000105057824 */ /* 0x000fce00078e0a1e */
.L_x_42:
[----:B------:R-:W-:Y:S01]  /*11b0*/  VIADD R5, R5, 0x4 ;  /* 0x0000000405057836 */ /* 0x000fe20000000000 */
[----:B------:R-:W-:-:S04]  /*11c0*/  UMOV UR4, 0xffffffff ;  /* 0xffffffff00047882 */ /* 0x000fc80000000000 */
[----:B------:R-:W-:Y:S01]  /*11d0*/  ISETP.NE.AND P0, PT, R5, RZ, PT ;  /* 0x000000ff0500720c */ /* 0x000fe20003f05270 */
[----:B------:R-:W-:-:S12]  /*11e0*/  BRA.DIV UR4, `(.L_x_38) ;  /* 0x0000000204407947 */ /* 0x000fd8000b800000 */
.L_x_48:
[----:B------:R-:W-:-:S03]  /*11f0*/  UMOV UR4, 0xffffffff ;  /* 0xffffffff00047882 */ /* 0x000fc60000000000 */
[----:B------:R-:W-:Y:S05]  /*1200*/  BRA.DIV UR4, `(.L_x_39) ;  /* 0x0000000204587947 */ /* 0x000fea000b800000 */
.L_x_51:
[----:B------:R-:W-:-:S03]  /*1210*/  UMOV UR4, 0xffffffff ;  /* 0xffffffff00047882 */ /* 0x000fc60000000000 */
[----:B------:R-:W-:Y:S05]  /*1220*/  BRA.DIV UR4, `(.L_x_40) ;  /* 0x0000000204707947 */ /* 0x000fea000b800000 */
.L_x_54:
[----:B------:R-:W-:-:S03]  /*1230*/  UMOV UR4, 0xffffffff ;  /* 0xffffffff00047882 */ /* 0x000fc60000000000 */
[----:B------:R-:W-:Y:S05]  /*1240*/  BRA.DIV UR4, `(.L_x_41) ;  /* 0x0000000204887947 */ /* 0x000fea000b800000 */
.L_x_57:
[----:B------:R-:W-:Y:S05]  /*1250*/  @!P0 EXIT ;  /* 0x000000000000894d */ /* 0x000fea0003800000 */
[----:B------:R-:W-:Y:S05]  /*1260*/  BRA `(.L_x_42) ;  /* 0xfffffffc00d07947 */ /* 0x000fea000383ffff */
.L_x_36:
[----:B------:R-:W-:Y:S01]  /*1270*/  BSSY B1, `(.L_x_43) ;  /* 0x0000006000017945 */ /* 0x000fe20003800000 */
[----:B------:R-:W-:Y:S01]  /*1280*/  PLOP3.LUT P1, PT, PT, PT, PT, 0x8, 0x80 ;  /* 0x000000000080781c */ /* 0x000fe20003f2e170 */
[----:B------:R-:W-:-:S12]  /*1290*/  IMAD.MOV.U32 R0, RZ, RZ, -0x1 ;  /* 0xffffffffff007424 */ /* 0x000fd800078e00ff */
[----:B------:R-:W-:Y:S05]  /*12a0*/  WARPSYNC.COLLECTIVE R0, `(.L_x_44) ;  /* 0x0000000000087348 */ /* 0x000fea0003c00000 */
[----:B------:R-:W-:Y:S01]  /*12b0*/  VOTE.ANY R0, PT, P1 ;  /* 0x0000000000007806 */ /* 0x000fe200008e0100 */
[----:B------:R-:W-:Y:S06]  /*12c0*/  ENDCOLLECTIVE ;  /* 0x000000000000791b */ /* 0x000fec0003800000 */
.L_x_44:
[----:B------:R-:W-:Y:S05]  /*12d0*/  BSYNC B1 ;  /* 0x0000000000017941 */ /* 0x000fea0003800000 */
.L_x_43:
[----:B------:R-:W-:Y:S05]  /*12e0*/  BRA `(.L_x_45) ;  /* 0xfffffffc00987947 */ /* 0x000fea000383ffff */
.L_x_38:
[----:B------:R-:W-:Y:S01]  /*12f0*/  BSSY B0, `(.L_x_46) ;  /* 0x0000006000007945 */ /* 0x000fe20003800000 */
[----:B------:R-:W-:Y:S01]  /*1300*/  PLOP3.LUT P1, PT, PT, PT, PT, 0x8, 0x80 ;  /* 0x000000000080781c */ /* 0x000fe20003f2e170 */
[----:B------:R-:W-:-:S12]  /*1310*/  IMAD.MOV.U32 R0, RZ, RZ, -0x1 ;  /* 0xffffffffff007424 */ /* 0x000fd800078e00ff */
[----:B------:R-:W-:Y:S05]  /*1320*/  WARPSYNC.COLLECTIVE R0, `(.L_x_47) ;  /* 0x0000000000087348 */ /* 0x000fea0003c00000 */
[----:B------:R-:W-:Y:S01]  /*1330*/  VOTE.ANY R0, PT, P1 ;  /* 0x0000000000007806 */ /* 0x000fe200008e0100 */
[----:B------:R-:W-:Y:S06]  /*1340*/  ENDCOLLECTIVE ;  /* 0x000000000000791b */ /* 0x000fec0003800000 */
.L_x_47:
[----:B------:R-:W-:Y:S05]  /*1350*/  BSYNC B0 ;  /* 0x0000000000007941 */ /* 0x000fea0003800000 */
.L_x_46:
[----:B------:R-:W-:Y:S05]  /*1360*/  BRA `(.L_x_48) ;  /* 0xfffffffc00a07947 */ /* 0x000fea000383ffff */
.L_x_39:
[----:B------:R-:W-:Y:S01]  /*1370*/  BSSY B0, `(.L_x_49) ;  /* 0x0000006000007945 */ /* 0x000fe20003800000 */
[----:B------:R-:W-:Y:S01]  /*1380*/  PLOP3.LUT P1, PT, PT, PT, PT, 0x8, 0x80 ;  /* 0x000000000080781c */ /* 0x000fe20003f2e170 */
[----:B------:R-:W-:-:S12]  /*1390*/  IMAD.MOV.U32 R0, RZ, RZ, -0x1 ;  /* 0xffffffffff007424 */ /* 0x000fd800078e00ff */
[----:B------:R-:W-:Y:S05]  /*13a0*/  WARPSYNC.COLLECTIVE R0, `(.L_x_50) ;  /* 0x0000000000087348 */ /* 0x000fea0003c00000 */
[----:B------:R-:W-:Y:S01]  /*13b0*/  VOTE.ANY R0, PT, P1 ;  /* 0x0000000000007806 */ /* 0x000fe200008e0100 */
[----:B------:R-:W-:Y:S06]  /*13c0*/  ENDCOLLECTIVE ;  /* 0x000000000000791b */ /* 0x000fec0003800000 */
.L_x_50:
[----:B------:R-:W-:Y:S05]  /*13d0*/  BSYNC B0 ;  /* 0x0000000000007941 */ /* 0x000fea0003800000 */
.L_x_49:
[----:B------:R-:W-:Y:S05]  /*13e0*/  BRA `(.L_x_51) ;  /* 0xfffffffc00887947 */ /* 0x000fea000383ffff */
.L_x_40:
[----:B------:R-:W-:Y:S01]  /*13f0*/  BSSY B0, `(.L_x_52) ;  /* 0x0000006000007945 */ /* 0x000fe20003800000 */
[----:B------:R-:W-:Y:S01]  /*1400*/  PLOP3.LUT P1, PT, PT, PT, PT, 0x8, 0x80 ;  /* 0x000000000080781c */ /* 0x000fe20003f2e170 */
[----:B------:R-:W-:-:S12]  /*1410*/  IMAD.MOV.U32 R0, RZ, RZ, -0x1 ;  /* 0xffffffffff007424 */ /* 0x000fd800078e00ff */
[----:B------:R-:W-:Y:S05]  /*1420*/  WARPSYNC.COLLECTIVE R0, `(.L_x_53) ;  /* 0x0000000000087348 */ /* 0x000fea0003c00000 */
[----:B------:R-:W-:Y:S01]  /*1430*/  VOTE.ANY R0, PT, P1 ;  /* 0x0000000000007806 */ /* 0x000fe200008e0100 */
[----:B------:R-:W-:Y:S06]  /*1440*/  ENDCOLLECTIVE ;  /* 0x000000000000791b */ /* 0x000fec0003800000 */
.L_x_53:
[----:B------:R-:W-:Y:S05]  /*1450*/  BSYNC B0 ;  /* 0x0000000000007941 */ /* 0x000fea0003800000 */
.L_x_52:
[----:B------:R-:W-:Y:S05]  /*1460*/  BRA `(.L_x_54) ;  /* 0xfffffffc00707947 */ /* 0x000fea000383ffff */
.L_x_41:
[----:B------:R-:W-:Y:S01]  /*1470*/  BSSY B0, `(.L_x_55) ;  /* 0x0000006000007945 */ /* 0x000fe20003800000 */
[----:B------:R-:W-:Y:S01]  /*1480*/  PLOP3.LUT P1, PT, PT, PT, PT, 0x8, 0x80 ;  /* 0x000000000080781c */ /* 0x000fe20003f2e170 */
[----:B------:R-:W-:-:S12]  /*1490*/  IMAD.MOV.U32 R0, RZ, RZ, -0x1 ;  /* 0xffffffffff007424 */ /* 0x000fd800078e00ff */
[----:B------:R-:W-:Y:S05]  /*14a0*/  WARPSYNC.COLLECTIVE R0, `(.L_x_56) ;  /* 0x0000000000087348 */ /* 0x000fea0003c00000 */
[----:B------:R-:W-:Y:S01]  /*14b0*/  VOTE.ANY R0, PT, P1 ;  /* 0x0000000000007806 */ /* 0x000fe200008e0100 */
[----:B------:R-:W-:Y:S06]  /*14c0*/  ENDCOLLECTIVE ;  /* 0x000000000000791b */ /* 0x000fec0003800000 */
.L_x_56:
[----:B------:R-:W-:Y:S05]  /*14d0*/  BSYNC B0 ;  /* 0x0000000000007941 */ /* 0x000fea0003800000 */
.L_x_55:
[----:B------:R-:W-:Y:S05]  /*14e0*/  BRA `(.L_x_57) ;  /* 0xfffffffc00587947 */ /* 0x000fea000383ffff */
.L_x_58:
        /* <DEDUP_REMOVED lines=9> */
.L_x_61:


//--------------------- .nv.shared.match_patterns_recursive --------------------------
	.section	.nv.shared.match_patterns_recursive,"aw",@nobits
	.sectionflags	@""
	.align	64
	.zero		1024


//--------------------- .nv.shared.reserved.0     --------------------------
	.section	.nv.shared.reserved.0,"aw",@nobits
	.weak		__nv_reservedSMEM_offset_0_alias
	.size		__nv_reservedSMEM_offset_0_alias, 0, 64
	.other		__nv_reservedSMEM_offset_0_alias,@"STO_CUDA_RESERVED_SHARED STV_DEFAULT"
__nv_reservedSMEM_offset_0_alias:
	.zero		0
	.zero		64


//--------------------- .nv.shared.match_patterns_batch --------------------------
	.section	.nv.shared.match_patterns_batch,"aw",@nobits
	.sectionflags	@""
	.align	64
	.zero		1024


//--------------------- .nv.shared.match_patterns_optimized --------------------------
	.section	.nv.shared.match_patterns_optimized,"aw",@nobits
	.sectionflags	@""
	.align	64
.nv.shared.match_patterns_optimized:
	.zero		3072


//--------------------- .nv.constant0.match_patterns_recursive --------------------------
	.section	.nv.constant0.match_patterns_recursive,"a",@progbits
	.sectionflags	@""
	.align	4
.nv.constant0.match_patterns_recursive:
	.zero		928


//--------------------- .nv.constant0.match_patterns_batch --------------------------
	.section	.nv.constant0.match_patterns_batch,"a",@progbits
	.sectionflags	@""
	.align	4
.nv.constant0.match_patterns_batch:
	.zero		932


//--------------------- .nv.constant0.match_patterns_optimized --------------------------
	.section	.nv.constant0.match_patterns_optimized,"a",@progbits
	.sectionflags	@""
	.align	4
.nv.constant0.match_patterns_optimized:
	.zero		928


//--------------------- SYMBOLS --------------------------

	.type		.nv.reservedSmem.offset0,@object
	.size		.nv.reservedSmem.offset0,0x4
	.type		.nv.reservedSmem.cap,@object
	.size		.nv.reservedSmem.cap,0x4
